//
// Generated by NVIDIA NVVM Compiler
//
// Compiler Build ID: CL-36424714
// Cuda compilation tools, release 13.0, V13.0.88
// Based on NVVM 20.0.0
//

.version 9.0
.target sm_100
.address_size 64

	// .globl	_Z15bodyForceKernelP4Bodyfi
.extern .shared .align 16 .b8 sh[];

.visible .entry _Z15bodyForceKernelP4Bodyfi(
	.param .u64 .ptr .align 1 _Z15bodyForceKernelP4Bodyfi_param_0,
	.param .f32 _Z15bodyForceKernelP4Bodyfi_param_1,
	.param .u32 _Z15bodyForceKernelP4Bodyfi_param_2
)
{
	.reg .pred 	%p<16>;
	.reg .b32 	%r<53>;
	.reg .b32 	%f<334>;
	.reg .b64 	%rd<9>;

	ld.param.u64 	%rd2, [_Z15bodyForceKernelP4Bodyfi_param_0];
	ld.param.f32 	%f51, [_Z15bodyForceKernelP4Bodyfi_param_1];
	ld.param.u32 	%r29, [_Z15bodyForceKernelP4Bodyfi_param_2];
	cvta.to.global.u64 	%rd1, %rd2;
	mov.u32 	%r1, %ntid.x;
	mov.u32 	%r30, %ctaid.x;
	mov.u32 	%r2, %tid.x;
	mad.lo.s32 	%r3, %r30, %r1, %r2;
	setp.ge.s32 	%p1, %r3, %r29;
	@%p1 bra 	$L__BB0_2;
	mul.wide.s32 	%rd3, %r3, 28;
	add.s64 	%rd4, %rd1, %rd3;
	ld.global.f32 	%f312, [%rd4];
	ld.global.f32 	%f313, [%rd4+4];
	ld.global.f32 	%f314, [%rd4+8];
$L__BB0_2:
	add.s32 	%r31, %r1, %r29;
	add.s32 	%r32, %r31, -1;
	div.u32 	%r4, %r32, %r1;
	setp.lt.s32 	%p2, %r4, 1;
	mov.f32 	%f328, 0f00000000;
	mov.f32 	%f329, %f328;
	mov.f32 	%f330, %f328;
	@%p2 bra 	$L__BB0_20;
	shl.b32 	%r34, %r1, 2;
	mov.u32 	%r35, sh;
	add.s32 	%r5, %r35, %r34;
	add.s32 	%r6, %r5, %r34;
	add.s32 	%r7, %r6, %r34;
	shl.b32 	%r36, %r2, 2;
	add.s32 	%r8, %r35, %r36;
	add.s32 	%r9, %r5, %r36;
	add.s32 	%r10, %r6, %r36;
	and.b32  	%r11, %r1, 7;
	add.s32 	%r12, %r34, 16;
	shl.b32 	%r37, %r1, 3;
	add.s32 	%r13, %r37, 16;
	mad.lo.s32 	%r14, %r1, 12, 28;
	mov.f32 	%f330, 0f00000000;
	mov.b32 	%r49, 0;
	mov.f32 	%f329, %f330;
	mov.f32 	%f328, %f330;
$L__BB0_4:
	mad.lo.s32 	%r16, %r49, %r1, %r2;
	setp.ge.s32 	%p3, %r16, %r29;
	@%p3 bra 	$L__BB0_6;
	mul.wide.s32 	%rd5, %r16, 28;
	add.s64 	%rd6, %rd1, %rd5;
	ld.global.f32 	%f56, [%rd6];
	st.shared.f32 	[%r8], %f56;
	ld.global.f32 	%f57, [%rd6+4];
	st.shared.f32 	[%r9], %f57;
	ld.global.f32 	%f58, [%rd6+8];
	st.shared.f32 	[%r10], %f58;
	ld.global.f32 	%f318, [%rd6+24];
	bra.uni 	$L__BB0_7;
$L__BB0_6:
	mov.b32 	%r38, 0;
	st.shared.u32 	[%r8], %r38;
	st.shared.u32 	[%r9], %r38;
	st.shared.u32 	[%r10], %r38;
	mov.f32 	%f318, 0f00000000;
$L__BB0_7:
	setp.ge.s32 	%p4, %r3, %r29;
	shl.b32 	%r39, %r2, 2;
	add.s32 	%r40, %r7, %r39;
	st.shared.f32 	[%r40], %f318;
	bar.sync 	0;
	@%p4 bra 	$L__BB0_19;
	setp.lt.u32 	%p5, %r1, 8;
	mov.b32 	%r52, 0;
	@%p5 bra 	$L__BB0_11;
	and.b32  	%r43, %r1, -8;
	neg.s32 	%r51, %r43;
	mov.u32 	%r50, sh;
$L__BB0_10:
	.pragma "nounroll";
	and.b32  	%r52, %r1, 2040;
	ld.shared.v4.f32 	{%f60, %f61, %f62, %f63}, [%r50];
	sub.f32 	%f64, %f60, %f312;
	add.s32 	%r44, %r50, %r12;
	ld.shared.f32 	%f65, [%r44+-16];
	sub.f32 	%f66, %f65, %f313;
	add.s32 	%r45, %r50, %r13;
	ld.shared.v2.f32 	{%f67, %f68}, [%r45+-16];
	sub.f32 	%f69, %f67, %f314;
	mul.f32 	%f70, %f66, %f66;
	fma.rn.f32 	%f71, %f64, %f64, %f70;
	fma.rn.f32 	%f72, %f69, %f69, %f71;
	add.f32 	%f73, %f72, 0f3C23D70B;
	rsqrt.approx.f32 	%f74, %f73;
	mul.f32 	%f75, %f74, %f74;
	mul.f32 	%f76, %f74, %f75;
	add.s32 	%r46, %r50, %r14;
	ld.shared.f32 	%f77, [%r46+-28];
	mul.f32 	%f78, %f77, %f76;
	fma.rn.f32 	%f79, %f64, %f78, %f328;
	fma.rn.f32 	%f80, %f66, %f78, %f329;
	fma.rn.f32 	%f81, %f69, %f78, %f330;
	sub.f32 	%f82, %f61, %f312;
	ld.shared.f32 	%f83, [%r44+-12];
	sub.f32 	%f84, %f83, %f313;
	sub.f32 	%f85, %f68, %f314;
	mul.f32 	%f86, %f84, %f84;
	fma.rn.f32 	%f87, %f82, %f82, %f86;
	fma.rn.f32 	%f88, %f85, %f85, %f87;
	add.f32 	%f89, %f88, 0f3C23D70B;
	rsqrt.approx.f32 	%f90, %f89;
	mul.f32 	%f91, %f90, %f90;
	mul.f32 	%f92, %f90, %f91;
	ld.shared.f32 	%f93, [%r46+-24];
	mul.f32 	%f94, %f93, %f92;
	fma.rn.f32 	%f95, %f82, %f94, %f79;
	fma.rn.f32 	%f96, %f84, %f94, %f80;
	fma.rn.f32 	%f97, %f85, %f94, %f81;
	sub.f32 	%f98, %f62, %f312;
	ld.shared.f32 	%f99, [%r44+-8];
	sub.f32 	%f100, %f99, %f313;
	ld.shared.v2.f32 	{%f101, %f102}, [%r45+-8];
	sub.f32 	%f103, %f101, %f314;
	mul.f32 	%f104, %f100, %f100;
	fma.rn.f32 	%f105, %f98, %f98, %f104;
	fma.rn.f32 	%f106, %f103, %f103, %f105;
	add.f32 	%f107, %f106, 0f3C23D70B;
	rsqrt.approx.f32 	%f108, %f107;
	mul.f32 	%f109, %f108, %f108;
	mul.f32 	%f110, %f108, %f109;
	ld.shared.f32 	%f111, [%r46+-20];
	mul.f32 	%f112, %f111, %f110;
	fma.rn.f32 	%f113, %f98, %f112, %f95;
	fma.rn.f32 	%f114, %f100, %f112, %f96;
	fma.rn.f32 	%f115, %f103, %f112, %f97;
	sub.f32 	%f116, %f63, %f312;
	ld.shared.f32 	%f117, [%r44+-4];
	sub.f32 	%f118, %f117, %f313;
	sub.f32 	%f119, %f102, %f314;
	mul.f32 	%f120, %f118, %f118;
	fma.rn.f32 	%f121, %f116, %f116, %f120;
	fma.rn.f32 	%f122, %f119, %f119, %f121;
	add.f32 	%f123, %f122, 0f3C23D70B;
	rsqrt.approx.f32 	%f124, %f123;
	mul.f32 	%f125, %f124, %f124;
	mul.f32 	%f126, %f124, %f125;
	ld.shared.f32 	%f127, [%r46+-16];
	mul.f32 	%f128, %f127, %f126;
	fma.rn.f32 	%f129, %f116, %f128, %f113;
	fma.rn.f32 	%f130, %f118, %f128, %f114;
	fma.rn.f32 	%f131, %f119, %f128, %f115;
	ld.shared.v4.f32 	{%f132, %f133, %f134, %f135}, [%r50+16];
	sub.f32 	%f136, %f132, %f312;
	ld.shared.f32 	%f137, [%r44];
	sub.f32 	%f138, %f137, %f313;
	ld.shared.v2.f32 	{%f139, %f140}, [%r45];
	sub.f32 	%f141, %f139, %f314;
	mul.f32 	%f142, %f138, %f138;
	fma.rn.f32 	%f143, %f136, %f136, %f142;
	fma.rn.f32 	%f144, %f141, %f141, %f143;
	add.f32 	%f145, %f144, 0f3C23D70B;
	rsqrt.approx.f32 	%f146, %f145;
	mul.f32 	%f147, %f146, %f146;
	mul.f32 	%f148, %f146, %f147;
	ld.shared.f32 	%f149, [%r46+-12];
	mul.f32 	%f150, %f149, %f148;
	fma.rn.f32 	%f151, %f136, %f150, %f129;
	fma.rn.f32 	%f152, %f138, %f150, %f130;
	fma.rn.f32 	%f153, %f141, %f150, %f131;
	sub.f32 	%f154, %f133, %f312;
	ld.shared.f32 	%f155, [%r44+4];
	sub.f32 	%f156, %f155, %f313;
	sub.f32 	%f157, %f140, %f314;
	mul.f32 	%f158, %f156, %f156;
	fma.rn.f32 	%f159, %f154, %f154, %f158;
	fma.rn.f32 	%f160, %f157, %f157, %f159;
	add.f32 	%f161, %f160, 0f3C23D70B;
	rsqrt.approx.f32 	%f162, %f161;
	mul.f32 	%f163, %f162, %f162;
	mul.f32 	%f164, %f162, %f163;
	ld.shared.f32 	%f165, [%r46+-8];
	mul.f32 	%f166, %f165, %f164;
	fma.rn.f32 	%f167, %f154, %f166, %f151;
	fma.rn.f32 	%f168, %f156, %f166, %f152;
	fma.rn.f32 	%f169, %f157, %f166, %f153;
	sub.f32 	%f170, %f134, %f312;
	ld.shared.f32 	%f171, [%r44+8];
	sub.f32 	%f172, %f171, %f313;
	ld.shared.v2.f32 	{%f173, %f174}, [%r45+8];
	sub.f32 	%f175, %f173, %f314;
	mul.f32 	%f176, %f172, %f172;
	fma.rn.f32 	%f177, %f170, %f170, %f176;
	fma.rn.f32 	%f178, %f175, %f175, %f177;
	add.f32 	%f179, %f178, 0f3C23D70B;
	rsqrt.approx.f32 	%f180, %f179;
	mul.f32 	%f181, %f180, %f180;
	mul.f32 	%f182, %f180, %f181;
	ld.shared.f32 	%f183, [%r46+-4];
	mul.f32 	%f184, %f183, %f182;
	fma.rn.f32 	%f185, %f170, %f184, %f167;
	fma.rn.f32 	%f186, %f172, %f184, %f168;
	fma.rn.f32 	%f187, %f175, %f184, %f169;
	sub.f32 	%f188, %f135, %f312;
	ld.shared.f32 	%f189, [%r44+12];
	sub.f32 	%f190, %f189, %f313;
	sub.f32 	%f191, %f174, %f314;
	mul.f32 	%f192, %f190, %f190;
	fma.rn.f32 	%f193, %f188, %f188, %f192;
	fma.rn.f32 	%f194, %f191, %f191, %f193;
	add.f32 	%f195, %f194, 0f3C23D70B;
	rsqrt.approx.f32 	%f196, %f195;
	mul.f32 	%f197, %f196, %f196;
	mul.f32 	%f198, %f196, %f197;
	ld.shared.f32 	%f199, [%r46];
	mul.f32 	%f200, %f199, %f198;
	fma.rn.f32 	%f328, %f188, %f200, %f185;
	fma.rn.f32 	%f329, %f190, %f200, %f186;
	fma.rn.f32 	%f330, %f191, %f200, %f187;
	add.s32 	%r51, %r51, 8;
	add.s32 	%r50, %r50, 32;
	setp.ne.s32 	%p6, %r51, 0;
	@%p6 bra 	$L__BB0_10;
$L__BB0_11:
	setp.eq.s32 	%p7, %r11, 0;
	@%p7 bra 	$L__BB0_19;
	setp.eq.s32 	%p8, %r11, 1;
	shl.b32 	%r47, %r52, 2;
	mov.u32 	%r48, sh;
	add.s32 	%r24, %r48, %r47;
	ld.shared.f32 	%f201, [%r24];
	sub.f32 	%f202, %f201, %f312;
	add.s32 	%r25, %r5, %r47;
	ld.shared.f32 	%f203, [%r25];
	sub.f32 	%f204, %f203, %f313;
	add.s32 	%r26, %r6, %r47;
	ld.shared.f32 	%f205, [%r26];
	sub.f32 	%f206, %f205, %f314;
	mul.f32 	%f207, %f204, %f204;
	fma.rn.f32 	%f208, %f202, %f202, %f207;
	fma.rn.f32 	%f209, %f206, %f206, %f208;
	add.f32 	%f210, %f209, 0f3C23D70B;
	rsqrt.approx.f32 	%f211, %f210;
	mul.f32 	%f212, %f211, %f211;
	mul.f32 	%f213, %f211, %f212;
	add.s32 	%r27, %r7, %r47;
	ld.shared.f32 	%f214, [%r27];
	mul.f32 	%f215, %f214, %f213;
	fma.rn.f32 	%f328, %f202, %f215, %f328;
	fma.rn.f32 	%f329, %f204, %f215, %f329;
	fma.rn.f32 	%f330, %f206, %f215, %f330;
	@%p8 bra 	$L__BB0_19;
	setp.eq.s32 	%p9, %r11, 2;
	ld.shared.f32 	%f216, [%r24+4];
	sub.f32 	%f217, %f216, %f312;
	ld.shared.f32 	%f218, [%r25+4];
	sub.f32 	%f219, %f218, %f313;
	ld.shared.f32 	%f220, [%r26+4];
	sub.f32 	%f221, %f220, %f314;
	mul.f32 	%f222, %f219, %f219;
	fma.rn.f32 	%f223, %f217, %f217, %f222;
	fma.rn.f32 	%f224, %f221, %f221, %f223;
	add.f32 	%f225, %f224, 0f3C23D70B;
	rsqrt.approx.f32 	%f226, %f225;
	mul.f32 	%f227, %f226, %f226;
	mul.f32 	%f228, %f226, %f227;
	ld.shared.f32 	%f229, [%r27+4];
	mul.f32 	%f230, %f229, %f228;
	fma.rn.f32 	%f328, %f217, %f230, %f328;
	fma.rn.f32 	%f329, %f219, %f230, %f329;
	fma.rn.f32 	%f330, %f221, %f230, %f330;
	@%p9 bra 	$L__BB0_19;
	setp.eq.s32 	%p10, %r11, 3;
	ld.shared.f32 	%f231, [%r24+8];
	sub.f32 	%f232, %f231, %f312;
	ld.shared.f32 	%f233, [%r25+8];
	sub.f32 	%f234, %f233, %f313;
	ld.shared.f32 	%f235, [%r26+8];
	sub.f32 	%f236, %f235, %f314;
	mul.f32 	%f237, %f234, %f234;
	fma.rn.f32 	%f238, %f232, %f232, %f237;
	fma.rn.f32 	%f239, %f236, %f236, %f238;
	add.f32 	%f240, %f239, 0f3C23D70B;
	rsqrt.approx.f32 	%f241, %f240;
	mul.f32 	%f242, %f241, %f241;
	mul.f32 	%f243, %f241, %f242;
	ld.shared.f32 	%f244, [%r27+8];
	mul.f32 	%f245, %f244, %f243;
	fma.rn.f32 	%f328, %f232, %f245, %f328;
	fma.rn.f32 	%f329, %f234, %f245, %f329;
	fma.rn.f32 	%f330, %f236, %f245, %f330;
	@%p10 bra 	$L__BB0_19;
	setp.eq.s32 	%p11, %r11, 4;
	ld.shared.f32 	%f246, [%r24+12];
	sub.f32 	%f247, %f246, %f312;
	ld.shared.f32 	%f248, [%r25+12];
	sub.f32 	%f249, %f248, %f313;
	ld.shared.f32 	%f250, [%r26+12];
	sub.f32 	%f251, %f250, %f314;
	mul.f32 	%f252, %f249, %f249;
	fma.rn.f32 	%f253, %f247, %f247, %f252;
	fma.rn.f32 	%f254, %f251, %f251, %f253;
	add.f32 	%f255, %f254, 0f3C23D70B;
	rsqrt.approx.f32 	%f256, %f255;
	mul.f32 	%f257, %f256, %f256;
	mul.f32 	%f258, %f256, %f257;
	ld.shared.f32 	%f259, [%r27+12];
	mul.f32 	%f260, %f259, %f258;
	fma.rn.f32 	%f328, %f247, %f260, %f328;
	fma.rn.f32 	%f329, %f249, %f260, %f329;
	fma.rn.f32 	%f330, %f251, %f260, %f330;
	@%p11 bra 	$L__BB0_19;
	setp.eq.s32 	%p12, %r11, 5;
	ld.shared.f32 	%f261, [%r24+16];
	sub.f32 	%f262, %f261, %f312;
	ld.shared.f32 	%f263, [%r25+16];
	sub.f32 	%f264, %f263, %f313;
	ld.shared.f32 	%f265, [%r26+16];
	sub.f32 	%f266, %f265, %f314;
	mul.f32 	%f267, %f264, %f264;
	fma.rn.f32 	%f268, %f262, %f262, %f267;
	fma.rn.f32 	%f269, %f266, %f266, %f268;
	add.f32 	%f270, %f269, 0f3C23D70B;
	rsqrt.approx.f32 	%f271, %f270;
	mul.f32 	%f272, %f271, %f271;
	mul.f32 	%f273, %f271, %f272;
	ld.shared.f32 	%f274, [%r27+16];
	mul.f32 	%f275, %f274, %f273;
	fma.rn.f32 	%f328, %f262, %f275, %f328;
	fma.rn.f32 	%f329, %f264, %f275, %f329;
	fma.rn.f32 	%f330, %f266, %f275, %f330;
	@%p12 bra 	$L__BB0_19;
	setp.eq.s32 	%p13, %r11, 6;
	ld.shared.f32 	%f276, [%r24+20];
	sub.f32 	%f277, %f276, %f312;
	ld.shared.f32 	%f278, [%r25+20];
	sub.f32 	%f279, %f278, %f313;
	ld.shared.f32 	%f280, [%r26+20];
	sub.f32 	%f281, %f280, %f314;
	mul.f32 	%f282, %f279, %f279;
	fma.rn.f32 	%f283, %f277, %f277, %f282;
	fma.rn.f32 	%f284, %f281, %f281, %f283;
	add.f32 	%f285, %f284, 0f3C23D70B;
	rsqrt.approx.f32 	%f286, %f285;
	mul.f32 	%f287, %f286, %f286;
	mul.f32 	%f288, %f286, %f287;
	ld.shared.f32 	%f289, [%r27+20];
	mul.f32 	%f290, %f289, %f288;
	fma.rn.f32 	%f328, %f277, %f290, %f328;
	fma.rn.f32 	%f329, %f279, %f290, %f329;
	fma.rn.f32 	%f330, %f281, %f290, %f330;
	@%p13 bra 	$L__BB0_19;
	ld.shared.f32 	%f291, [%r24+24];
	sub.f32 	%f292, %f291, %f312;
	ld.shared.f32 	%f293, [%r25+24];
	sub.f32 	%f294, %f293, %f313;
	ld.shared.f32 	%f295, [%r26+24];
	sub.f32 	%f296, %f295, %f314;
	mul.f32 	%f297, %f294, %f294;
	fma.rn.f32 	%f298, %f292, %f292, %f297;
	fma.rn.f32 	%f299, %f296, %f296, %f298;
	add.f32 	%f300, %f299, 0f3C23D70B;
	rsqrt.approx.f32 	%f301, %f300;
	mul.f32 	%f302, %f301, %f301;
	mul.f32 	%f303, %f301, %f302;
	ld.shared.f32 	%f304, [%r27+24];
	mul.f32 	%f305, %f304, %f303;
	fma.rn.f32 	%f328, %f292, %f305, %f328;
	fma.rn.f32 	%f329, %f294, %f305, %f329;
	fma.rn.f32 	%f330, %f296, %f305, %f330;
$L__BB0_19:
	bar.sync 	0;
	add.s32 	%r49, %r49, 1;
	setp.ne.s32 	%p14, %r49, %r4;
	@%p14 bra 	$L__BB0_4;
$L__BB0_20:
	setp.ge.s32 	%p15, %r3, %r29;
	@%p15 bra 	$L__BB0_22;
	mul.wide.s32 	%rd7, %r3, 28;
	add.s64 	%rd8, %rd1, %rd7;
	ld.global.f32 	%f306, [%rd8+12];
	fma.rn.f32 	%f307, %f51, %f328, %f306;
	st.global.f32 	[%rd8+12], %f307;
	ld.global.f32 	%f308, [%rd8+16];
	fma.rn.f32 	%f309, %f51, %f329, %f308;
	st.global.f32 	[%rd8+16], %f309;
	ld.global.f32 	%f310, [%rd8+20];
	fma.rn.f32 	%f311, %f51, %f330, %f310;
	st.global.f32 	[%rd8+20], %f311;
$L__BB0_22:
	ret;

}
	// .globl	_Z15integrateKernelP4Bodyfi
.visible .entry _Z15integrateKernelP4Bodyfi(
	.param .u64 .ptr .align 1 _Z15integrateKernelP4Bodyfi_param_0,
	.param .f32 _Z15integrateKernelP4Bodyfi_param_1,
	.param .u32 _Z15integrateKernelP4Bodyfi_param_2
)
{
	.reg .pred 	%p<2>;
	.reg .b32 	%r<6>;
	.reg .b32 	%f<11>;
	.reg .b64 	%rd<5>;

	ld.param.u64 	%rd1, [_Z15integrateKernelP4Bodyfi_param_0];
	ld.param.f32 	%f1, [_Z15integrateKernelP4Bodyfi_param_1];
	ld.param.u32 	%r2, [_Z15integrateKernelP4Bodyfi_param_2];
	mov.u32 	%r3, %ctaid.x;
	mov.u32 	%r4, %ntid.x;
	mov.u32 	%r5, %tid.x;
	mad.lo.s32 	%r1, %r3, %r4, %r5;
	setp.ge.s32 	%p1, %r1, %r2;
	@%p1 bra 	$L__BB1_2;
	cvta.to.global.u64 	%rd2, %rd1;
	mul.wide.s32 	%rd3, %r1, 28;
	add.s64 	%rd4, %rd2, %rd3;
	ld.global.f32 	%f2, [%rd4+12];
	ld.global.f32 	%f3, [%rd4];
	fma.rn.f32 	%f4, %f1, %f2, %f3;
	st.global.f32 	[%rd4], %f4;
	ld.global.f32 	%f5, [%rd4+16];
	ld.global.f32 	%f6, [%rd4+4];
	fma.rn.f32 	%f7, %f1, %f5, %f6;
	st.global.f32 	[%rd4+4], %f7;
	ld.global.f32 	%f8, [%rd4+20];
	ld.global.f32 	%f9, [%rd4+8];
	fma.rn.f32 	%f10, %f1, %f8, %f9;
	st.global.f32 	[%rd4+8], %f10;
$L__BB1_2:
	ret;

}


// ===== COMPILED SASS (sm_100) =====

	.target	sm_100

	.elftype	@"ET_EXEC"


//--------------------- .note.nv.tkinfo           --------------------------
	.section	.note.nv.tkinfo,"",@"SHT_NOTE"
	.sectionflags	@"SHF_NOTE_NV_TKINFO"
	.tkinfo
        /*0018*/ 	.word	0x00000002
        /*0030*/ 	.string	""
        /*0030*/ 	.string	"ptxas"
        /*0030*/ 	.string	"Cuda compilation tools, release 13.0, V13.0.88"
        /*0030*/ 	.string	"Build cuda_13.0.r13.0/compiler.36424714_0"
        /*0030*/ 	.string	"-arch sm_100 -m 64 "



//--------------------- .note.nv.cuinfo           --------------------------
	.section	.note.nv.cuinfo,"",@"SHT_NOTE"
	.sectionflags	@"SHF_NOTE_NV_CUINFO"
        /*0018*/ 	.short	0x0002
        /*001a*/ 	.short	0x0064
        /*001c*/ 	.short	0x0082
	.zero		2


//--------------------- .nv.info                  --------------------------
	.section	.nv.info,"",@"SHT_CUDA_INFO"
	.align	4


	//----- nvinfo : EIATTR_REGCOUNT
	.align		4
        /*0000*/ 	.byte	0x04, 0x2f
        /*0002*/ 	.short	(.L_1 - .L_0)
	.align		4
.L_0:
        /*0004*/ 	.word	index@(_Z15bodyForceKernelP4Bodyfi)
        /*0008*/ 	.word	0x00000020


	//----- nvinfo : EIATTR_FRAME_SIZE
	.align		4
.L_1:
        /*000c*/ 	.byte	0x04, 0x11
        /*000e*/ 	.short	(.L_3 - .L_2)
	.align		4
.L_2:
        /*0010*/ 	.word	index@(_Z15bodyForceKernelP4Bodyfi)
        /*0014*/ 	.word	0x00000000


	//----- nvinfo : EIATTR_REGCOUNT
	.align		4
.L_3:
        /*0018*/ 	.byte	0x04, 0x2f
        /*001a*/ 	.short	(.L_5 - .L_4)
	.align		4
.L_4:
        /*001c*/ 	.word	index@(_Z15integrateKernelP4Bodyfi)
        /*0020*/ 	.word	0x0000000c


	//----- nvinfo : EIATTR_FRAME_SIZE
	.align		4
.L_5:
        /*0024*/ 	.byte	0x04, 0x11
        /*0026*/ 	.short	(.L_7 - .L_6)
	.align		4
.L_6:
        /*0028*/ 	.word	index@(_Z15integrateKernelP4Bodyfi)
        /*002c*/ 	.word	0x00000000


	//----- nvinfo : EIATTR_MIN_STACK_SIZE
	.align		4
.L_7:
        /*0030*/ 	.byte	0x04, 0x12
        /*0032*/ 	.short	(.L_9 - .L_8)
	.align		4
.L_8:
        /*0034*/ 	.word	index@(_Z15integrateKernelP4Bodyfi)
        /*0038*/ 	.word	0x00000000


	//----- nvinfo : EIATTR_MIN_STACK_SIZE
	.align		4
.L_9:
        /*003c*/ 	.byte	0x04, 0x12
        /*003e*/ 	.short	(.L_11 - .L_10)
	.align		4
.L_10:
        /*0040*/ 	.word	index@(_Z15bodyForceKernelP4Bodyfi)
        /*0044*/ 	.word	0x00000000
.L_11:


//--------------------- .nv.compat                --------------------------
	.section	.nv.compat,"",@"SHT_CUDA_COMPAT_INFO"
	.align	4
        /*0000*/ 	.byte	0x02, 0x09, 0x00, 0x00, 0x02, 0x02, 0x01, 0x00, 0x02, 0x05, 0x05, 0x00, 0x03, 0x07, 0x01, 0x01
        /*0010*/ 	.byte	0x02, 0x03, 0x00, 0x00, 0x02, 0x06, 0x01, 0x00, 0x04, 0x0b, 0x08, 0x00, 0x01, 0x00, 0x00, 0x00
        /*0020*/ 	.byte	0x00, 0x00, 0x00, 0x00


//--------------------- .nv.info._Z15integrateKernelP4Bodyfi --------------------------
	.section	.nv.info._Z15integrateKernelP4Bodyfi,"",@"SHT_CUDA_INFO"
	.sectionflags	@""
	.align	4


	//----- nvinfo : EIATTR_CUDA_API_VERSION
	.align		4
        /*0000*/ 	.byte	0x04, 0x37
        /*0002*/ 	.short	(.L_13 - .L_12)
.L_12:
        /*0004*/ 	.word	0x00000082


	//----- nvinfo : EIATTR_KPARAM_INFO
	.align		4
.L_13:
        /*0008*/ 	.byte	0x04, 0x17
        /*000a*/ 	.short	(.L_15 - .L_14)
.L_14:
        /*000c*/ 	.word	0x00000000
        /*0010*/ 	.short	0x0002
        /*0012*/ 	.short	0x000c
        /*0014*/ 	.byte	0x00, 0xf0, 0x11, 0x00


	//----- nvinfo : EIATTR_KPARAM_INFO
	.align		4
.L_15:
        /*0018*/ 	.byte	0x04, 0x17
        /*001a*/ 	.short	(.L_17 - .L_16)
.L_16:
        /*001c*/ 	.word	0x00000000
        /*0020*/ 	.short	0x0001
        /*0022*/ 	.short	0x0008
        /*0024*/ 	.byte	0x00, 0xf0, 0x11, 0x00


	//----- nvinfo : EIATTR_KPARAM_INFO
	.align		4
.L_17:
        /*0028*/ 	.byte	0x04, 0x17
        /*002a*/ 	.short	(.L_19 - .L_18)
.L_18:
        /*002c*/ 	.word	0x00000000
        /*0030*/ 	.short	0x0000
        /*0032*/ 	.short	0x0000
        /*0034*/ 	.byte	0x00, 0xf5, 0x21, 0x00


	//----- nvinfo : EIATTR_SPARSE_MMA_MASK
	.align		4
.L_19:
        /*0038*/ 	.byte	0x03, 0x50
        /*003a*/ 	.short	0x0000


	//----- nvinfo : EIATTR_MAXREG_COUNT
	.align		4
        /*003c*/ 	.byte	0x03, 0x1b
        /*003e*/ 	.short	0x00ff


	//----- nvinfo : EIATTR_MERCURY_ISA_VERSION
	.align		4
        /*0040*/ 	.byte	0x03, 0x5f
        /*0042*/ 	.short	0x0101


	//----- nvinfo : EIATTR_VRC_CTA_INIT_COUNT
	.align		4
        /*0044*/ 	.byte	0x02, 0x4a
	.zero		1
	.zero		1


	//----- nvinfo : EIATTR_EXIT_INSTR_OFFSETS
	.align		4
        /*0048*/ 	.byte	0x04, 0x1c
        /*004a*/ 	.short	(.L_21 - .L_20)


	//   ....[0]....
.L_20:
        /*004c*/ 	.word	0x00000070


	//   ....[1]....
        /*0050*/ 	.word	0x00000180


	//----- nvinfo : EIATTR_CBANK_PARAM_SIZE
	.align		4
.L_21:
        /*0054*/ 	.byte	0x03, 0x19
        /*0056*/ 	.short	0x0010


	//----- nvinfo : EIATTR_PARAM_CBANK
	.align		4
        /*0058*/ 	.byte	0x04, 0x0a
        /*005a*/ 	.short	(.L_23 - .L_22)
	.align		4
.L_22:
        /*005c*/ 	.word	index@(.nv.constant0._Z15integrateKernelP4Bodyfi)
        /*0060*/ 	.short	0x0380
        /*0062*/ 	.short	0x0010


	//----- nvinfo : EIATTR_SW_WAR
	.align		4
.L_23:
        /*0064*/ 	.byte	0x04, 0x36
        /*0066*/ 	.short	(.L_25 - .L_24)
.L_24:
        /*0068*/ 	.word	0x00000008
.L_25:


//--------------------- .nv.info._Z15bodyForceKernelP4Bodyfi --------------------------
	.section	.nv.info._Z15bodyForceKernelP4Bodyfi,"",@"SHT_CUDA_INFO"
	.sectionflags	@""
	.align	4


	//----- nvinfo : EIATTR_CUDA_API_VERSION
	.align		4
        /*0000*/ 	.byte	0x04, 0x37
        /*0002*/ 	.short	(.L_27 - .L_26)
.L_26:
        /*0004*/ 	.word	0x00000082


	//----- nvinfo : EIATTR_KPARAM_INFO
	.align		4
.L_27:
        /*0008*/ 	.byte	0x04, 0x17
        /*000a*/ 	.short	(.L_29 - .L_28)
.L_28:
        /*000c*/ 	.word	0x00000000
        /*0010*/ 	.short	0x0002
        /*0012*/ 	.short	0x000c
        /*0014*/ 	.byte	0x00, 0xf0, 0x11, 0x00


	//----- nvinfo : EIATTR_KPARAM_INFO
	.align		4
.L_29:
        /*0018*/ 	.byte	0x04, 0x17
        /*001a*/ 	.short	(.L_31 - .L_30)
.L_30:
        /*001c*/ 	.word	0x00000000
        /*0020*/ 	.short	0x0001
        /*0022*/ 	.short	0x0008
        /*0024*/ 	.byte	0x00, 0xf0, 0x11, 0x00


	//----- nvinfo : EIATTR_KPARAM_INFO
	.align		4
.L_31:
        /*0028*/ 	.byte	0x04, 0x17
        /*002a*/ 	.short	(.L_33 - .L_32)
.L_32:
        /*002c*/ 	.word	0x00000000
        /*0030*/ 	.short	0x0000
        /*0032*/ 	.short	0x0000
        /*0034*/ 	.byte	0x00, 0xf5, 0x21, 0x00


	//----- nvinfo : EIATTR_SPARSE_MMA_MASK
	.align		4
.L_33:
        /*0038*/ 	.byte	0x03, 0x50
        /*003a*/ 	.short	0x0000


	//----- nvinfo : EIATTR_MAXREG_COUNT
	.align		4
        /*003c*/ 	.byte	0x03, 0x1b
        /*003e*/ 	.short	0x00ff


	//----- nvinfo : EIATTR_NUM_BARRIERS
	.align		4
        /*0040*/ 	.byte	0x02, 0x4c
        /*0042*/ 	.byte	0x01
	.zero		1


	//----- nvinfo : EIATTR_MERCURY_ISA_VERSION
	.align		4
        /*0044*/ 	.byte	0x03, 0x5f
        /*0046*/ 	.short	0x0101


	//----- nvinfo : EIATTR_UNUSED_LOAD_BYTE_OFFSET
	.align		4
        /*0048*/ 	.byte	0x04, 0x44
        /*004a*/ 	.short	(.L_35 - .L_34)


	//   ....[0]....
.L_34:
        /*004c*/ 	.word	0x000015f0
        /*0050*/ 	.word	0x00000fff


	//----- nvinfo : EIATTR_VRC_CTA_INIT_COUNT
	.align		4
.L_35:
        /*0054*/ 	.byte	0x02, 0x4a
	.zero		1
	.zero		1


	//----- nvinfo : EIATTR_EXIT_INSTR_OFFSETS
	.align		4
        /*0058*/ 	.byte	0x04, 0x1c
        /*005a*/ 	.short	(.L_37 - .L_36)


	//   ....[0]....
.L_36:
        /*005c*/ 	.word	0x00001a10


	//   ....[1]....
        /*0060*/ 	.word	0x00001ae0


	//----- nvinfo : EIATTR_CRS_STACK_SIZE
	.align		4
.L_37:
        /*0064*/ 	.byte	0x04, 0x1e
        /*0066*/ 	.short	(.L_39 - .L_38)
.L_38:
        /*0068*/ 	.word	0x00000000


	//----- nvinfo : EIATTR_CBANK_PARAM_SIZE
	.align		4
.L_39:
        /*006c*/ 	.byte	0x03, 0x19
        /*006e*/ 	.short	0x0010


	//----- nvinfo : EIATTR_PARAM_CBANK
	.align		4
        /*0070*/ 	.byte	0x04, 0x0a
        /*0072*/ 	.short	(.L_41 - .L_40)
	.align		4
.L_40:
        /*0074*/ 	.word	index@(.nv.constant0._Z15bodyForceKernelP4Bodyfi)
        /*0078*/ 	.short	0x0380
        /*007a*/ 	.short	0x0010


	//----- nvinfo : EIATTR_SW_WAR
	.align		4
.L_41:
        /*007c*/ 	.byte	0x04, 0x36
        /*007e*/ 	.short	(.L_43 - .L_42)
.L_42:
        /*0080*/ 	.word	0x00000008
.L_43:


//--------------------- .nv.callgraph             --------------------------
	.section	.nv.callgraph,"",@"SHT_CUDA_CALLGRAPH"
	.align	4
	.sectionentsize	8
	.align		4
        /*0000*/ 	.word	0x00000000
	.align		4
        /*0004*/ 	.word	0xffffffff
	.align		4
        /*0008*/ 	.word	0x00000000
	.align		4
        /*000c*/ 	.word	0xfffffffe
	.align		4
        /*0010*/ 	.word	0x00000000
	.align		4
        /*0014*/ 	.word	0xfffffffd
	.align		4
        /*0018*/ 	.word	0x00000000
	.align		4
        /*001c*/ 	.word	0xfffffffc


//--------------------- .text._Z15integrateKernelP4Bodyfi --------------------------
	.section	.text._Z15integrateKernelP4Bodyfi,"ax",@progbits
	.align	128
        .global         _Z15integrateKernelP4Bodyfi
        .type           _Z15integrateKernelP4Bodyfi,@function
        .size           _Z15integrateKernelP4Bodyfi,(.L_x_8 - _Z15integrateKernelP4Bodyfi)
        .other          _Z15integrateKernelP4Bodyfi,@"STO_CUDA_ENTRY STV_DEFAULT"
_Z15integrateKernelP4Bodyfi:
.text._Z15integrateKernelP4Bodyfi:
[----:B------:R-:W-:Y:S01]  /*0000*/  LDC R1, c[0x0][0x37c] ;  /* 0x0000df00ff017b82 */ /* 0x000fe20000000800 */
[----:B------:R-:W0:Y:S07]  /*0010*/  S2R R0, SR_TID.X ;  /* 0x0000000000007919 */ /* 0x000e2e0000002100 */
[----:B------:R-:W0:Y:S01]  /*0020*/  S2UR UR4, SR_CTAID.X ;  /* 0x00000000000479c3 */ /* 0x000e220000002500 */
[----:B------:R-:W1:Y:S07]  /*0030*/  LDCU UR5, c[0x0][0x38c] ;  /* 0x00007180ff0577ac */ /* 0x000e6e0008000800 */
[----:B------:R-:W0:Y:S02]  /*0040*/  LDC R5, c[0x0][0x360] ;  /* 0x0000d800ff057b82 */ /* 0x000e240000000800 */
[----:B0-----:R-:W-:-:S05]  /*0050*/  IMAD R5, R5, UR4, R0 ;  /* 0x0000000405057c24 */ /* 0x001fca000f8e0200 */
[----:B-1----:R-:W-:-:S13]  /*0060*/  ISETP.GE.AND P0, PT, R5, UR5, PT ;  /* 0x0000000505007c0c */ /* 0x002fda000bf06270 */
[----:B------:R-:W-:Y:S05]  /*0070*/  @P0 EXIT ;  /* 0x000000000000094d */ /* 0x000fea0003800000 */
[----:B------:R-:W0:Y:S01]  /*0080*/  LDC.64 R2, c[0x0][0x380] ;  /* 0x0000e000ff027b82 */ /* 0x000e220000000a00 */
[----:B------:R-:W1:Y:S01]  /*0090*/  LDCU.64 UR4, c[0x0][0x358] ;  /* 0x00006b00ff0477ac */ /* 0x000e620008000a00 */
[----:B------:R-:W2:Y:S01]  /*00a0*/  LDCU UR6, c[0x0][0x388] ;  /* 0x00007100ff0677ac */ /* 0x000ea20008000800 */
[----:B0-----:R-:W-:-:S05]  /*00b0*/  IMAD.WIDE R2, R5, 0x1c, R2 ;  /* 0x0000001c05027825 */ /* 0x001fca00078e0202 */
[----:B-1----:R-:W2:Y:S04]  /*00c0*/  LDG.E R0, desc[UR4][R2.64+0xc] ;  /* 0x00000c0402007981 */ /* 0x002ea8000c1e1900 */
[----:B------:R-:W2:Y:S04]  /*00d0*/  LDG.E R5, desc[UR4][R2.64] ;  /* 0x0000000402057981 */ /* 0x000ea8000c1e1900 */
[----:B------:R-:W3:Y:S04]  /*00e0*/  LDG.E R4, desc[UR4][R2.64+0x10] ;  /* 0x0000100402047981 */ /* 0x000ee8000c1e1900 */
[----:B------:R-:W3:Y:S04]  /*00f0*/  LDG.E R7, desc[UR4][R2.64+0x4] ;  /* 0x0000040402077981 */ /* 0x000ee8000c1e1900 */
[----:B------:R-:W4:Y:S04]  /*0100*/  LDG.E R6, desc[UR4][R2.64+0x14] ;  /* 0x0000140402067981 */ /* 0x000f28000c1e1900 */
[----:B------:R-:W4:Y:S01]  /*0110*/  LDG.E R9, desc[UR4][R2.64+0x8] ;  /* 0x0000080402097981 */ /* 0x000f22000c1e1900 */
[----:B--2---:R-:W-:-:S05]  /*0120*/  FFMA R5, R0, UR6, R5 ;  /* 0x0000000600057c23 */ /* 0x004fca0008000005 */
[----:B------:R-:W-:Y:S01]  /*0130*/  STG.E desc[UR4][R2.64], R5 ;  /* 0x0000000502007986 */ /* 0x000fe2000c101904 */
[----:B---3--:R-:W-:-:S05]  /*0140*/  FFMA R7, R4, UR6, R7 ;  /* 0x0000000604077c23 */ /* 0x008fca0008000007 */
[----:B------:R-:W-:Y:S01]  /*0150*/  STG.E desc[UR4][R2.64+0x4], R7 ;  /* 0x0000040702007986 */ /* 0x000fe2000c101904 */
[----:B----4-:R-:W-:-:S05]  /*0160*/  FFMA R9, R6, UR6, R9 ;  /* 0x0000000606097c23 */ /* 0x010fca0008000009 */
[----:B------:R-:W-:Y:S01]  /*0170*/  STG.E desc[UR4][R2.64+0x8], R9 ;  /* 0x0000080902007986 */ /* 0x000fe2000c101904 */
[----:B------:R-:W-:Y:S05]  /*0180*/  EXIT ;  /* 0x000000000000794d */ /* 0x000fea0003800000 */
.L_x_0:
[----:B------:R-:W-:-:S00]  /*0190*/  BRA `(.L_x_0) ;  /* 0xfffffffc00fc7947 */ /* 0x000fc0000383ffff */
[----:B------:R-:W-:-:S00]  /*01a0*/  NOP ;  /* 0x0000000000007918 */ /* 0x000fc00000000000 */
        /* <DEDUP_REMOVED lines=13> */
.L_x_8:


//--------------------- .text._Z15bodyForceKernelP4Bodyfi --------------------------
	.section	.text._Z15bodyForceKernelP4Bodyfi,"ax",@progbits
	.align	128
        .global         _Z15bodyForceKernelP4Bodyfi
        .type           _Z15bodyForceKernelP4Bodyfi,@function
        .size           _Z15bodyForceKernelP4Bodyfi,(.L_x_9 - _Z15bodyForceKernelP4Bodyfi)
        .other          _Z15bodyForceKernelP4Bodyfi,@"STO_CUDA_ENTRY STV_DEFAULT"
_Z15bodyForceKernelP4Bodyfi:
.text._Z15bodyForceKernelP4Bodyfi:
[----:B------:R-:W-:Y:S01]  /*0000*/  LDC R1, c[0x0][0x37c] ;  /* 0x0000df00ff017b82 */ /* 0x000fe20000000800 */
[----:B------:R-:W0:Y:S01]  /*0010*/  S2R R5, SR_CTAID.X ;  /* 0x0000000000057919 */ /* 0x000e220000002500 */
[----:B------:R-:W0:Y:S01]  /*0020*/  LDCU UR17, c[0x0][0x360] ;  /* 0x00006c00ff1177ac */ /* 0x000e220008000800 */
[----:B------:R-:W0:Y:S01]  /*0030*/  S2R R0, SR_TID.X ;  /* 0x0000000000007919 */ /* 0x000e220000002100 */
[----:B------:R-:W1:Y:S01]  /*0040*/  LDCU UR6, c[0x0][0x38c] ;  /* 0x00007180ff0677ac */ /* 0x000e620008000800 */
[----:B------:R-:W2:Y:S01]  /*0050*/  LDCU.64 UR10, c[0x0][0x358] ;  /* 0x00006b00ff0a77ac */ /* 0x000ea20008000a00 */
[----:B0-----:R-:W-:-:S05]  /*0060*/  IMAD R2, R5, UR17, R0 ;  /* 0x0000001105027c24 */ /* 0x001fca000f8e0200 */
[----:B-1----:R-:W-:-:S13]  /*0070*/  ISETP.GE.AND P0, PT, R2, UR6, PT ;  /* 0x0000000602007c0c */ /* 0x002fda000bf06270 */
[----:B------:R-:W0:Y:S02]  /*0080*/  @!P0 LDC.64 R4, c[0x0][0x380] ;  /* 0x0000e000ff048b82 */ /* 0x000e240000000a00 */
[----:B0-----:R-:W-:-:S05]  /*0090*/  @!P0 IMAD.WIDE R4, R2, 0x1c, R4 ;  /* 0x0000001c02048825 */ /* 0x001fca00078e0204 */
[----:B--2---:R0:W5:Y:S04]  /*00a0*/  @!P0 LDG.E R3, desc[UR10][R4.64] ;  /* 0x0000000a04038981 */ /* 0x004168000c1e1900 */
[----:B------:R0:W5:Y:S04]  /*00b0*/  @!P0 LDG.E R8, desc[UR10][R4.64+0x4] ;  /* 0x0000040a04088981 */ /* 0x000168000c1e1900 */
[----:B------:R0:W5:Y:S01]  /*00c0*/  @!P0 LDG.E R9, desc[UR10][R4.64+0x8] ;  /* 0x0000080a04098981 */ /* 0x000162000c1e1900 */
[----:B------:R-:W1:Y:S01]  /*00d0*/  I2F.U32.RP R6, UR17 ;  /* 0x0000001100067d06 */ /* 0x000e620008209000 */
[----:B------:R-:W-:Y:S01]  /*00e0*/  UMOV UR4, URZ ;  /* 0x000000ff00047c82 */ /* 0x000fe20008000000 */
[----:B------:R-:W-:Y:S01]  /*00f0*/  UIADD3 UR6, UPT, UPT, UR17, -0x1, UR6 ;  /* 0xffffffff11067890 */ /* 0x000fe2000fffe006 */
[----:B------:R-:W-:Y:S01]  /*0100*/  HFMA2 R17, -RZ, RZ, 0, 0 ;  /* 0x00000000ff117431 */ /* 0x000fe200000001ff */
[----:B------:R-:W-:Y:S01]  /*0110*/  UISETP.NE.U32.AND UP2, UPT, UR17, URZ, UPT ;  /* 0x000000ff1100728c */ /* 0x000fe2000bf45070 */
[----:B------:R-:W-:-:S03]  /*0120*/  CS2R R18, SRZ ;  /* 0x0000000000127805 */ /* 0x000fc6000001ff00 */
[----:B-1----:R-:W1:Y:S02]  /*0130*/  MUFU.RCP R6, R6 ;  /* 0x0000000600067308 */ /* 0x002e640000001000 */
[----:B-1----:R-:W-:-:S06]  /*0140*/  IADD3 R7, PT, PT, R6, 0xffffffe, RZ ;  /* 0x0ffffffe06077810 */ /* 0x002fcc0007ffe0ff */
[----:B------:R-:W1:Y:S02]  /*0150*/  F2I.FTZ.U32.TRUNC.NTZ R7, R7 ;  /* 0x0000000700077305 */ /* 0x000e64000021f000 */
[----:B-1----:R-:W-:-:S13]  /*0160*/  R2UR UR5, R7 ;  /* 0x00000000070572ca */ /* 0x002fda00000e0000 */
[----:B------:R-:W-:-:S04]  /*0170*/  UIADD3 UR7, UPT, UPT, URZ, -UR5, URZ ;  /* 0x80000005ff077290 */ /* 0x000fc8000fffe0ff */
[----:B------:R-:W-:-:S04]  /*0180*/  UIMAD UR7, UR7, UR17, URZ ;  /* 0x00000011070772a4 */ /* 0x000fc8000f8e02ff */
[----:B------:R-:W-:-:S04]  /*0190*/  UIMAD.WIDE.U32 UR4, UR5, UR7, UR4 ;  /* 0x00000007050472a5 */ /* 0x000fc8000f8e0004 */
[----:B------:R-:W-:-:S04]  /*01a0*/  UIMAD.WIDE.U32 UR4, UR5, UR6, URZ ;  /* 0x00000006050472a5 */ /* 0x000fc8000f8e00ff */
[----:B------:R-:W-:-:S04]  /*01b0*/  UIADD3 UR4, UPT, UPT, -UR5, URZ, URZ ;  /* 0x000000ff05047290 */ /* 0x000fc8000fffe1ff */
[----:B------:R-:W-:-:S04]  /*01c0*/  UIMAD UR6, UR17, UR4, UR6 ;  /* 0x00000004110672a4 */ /* 0x000fc8000f8e0206 */
[----:B------:R-:W-:-:S11]  /*01d0*/  UISETP.GE.U32.AND UP0, UPT, UR6, UR17, UPT ;  /* 0x000000110600728c */ /* 0x000fd6000bf06070 */
[----:B------:R-:W-:Y:S02]  /*01e0*/  @UP0 UIADD3 UR6, UPT, UPT, UR6, -UR17, URZ ;  /* 0x8000001106060290 */ /* 0x000fe4000fffe0ff */
[----:B------:R-:W-:Y:S02]  /*01f0*/  @UP0 UIADD3 UR5, UPT, UPT, UR5, 0x1, URZ ;  /* 0x0000000105050890 */ /* 0x000fe4000fffe0ff */
[----:B------:R-:W-:-:S11]  /*0200*/  UISETP.GE.U32.AND UP1, UPT, UR6, UR17, UPT ;  /* 0x000000110600728c */ /* 0x000fd6000bf26070 */
[----:B------:R-:W-:Y:S02]  /*0210*/  @UP1 UIADD3 UR5, UPT, UPT, UR5, 0x1, URZ ;  /* 0x0000000105051890 */ /* 0x000fe4000fffe0ff */
[----:B------:R-:W-:-:S04]  /*0220*/  @!UP2 ULOP3.LUT UR5, URZ, UR17, URZ, 0x33, !UPT ;  /* 0x00000011ff05a292 */ /* 0x000fc8000f8e33ff */
[----:B------:R-:W-:-:S09]  /*0230*/  UISETP.GE.AND UP0, UPT, UR5, 0x1, UPT ;  /* 0x000000010500788c */ /* 0x000fd2000bf06270 */
[----:B0-----:R-:W-:Y:S05]  /*0240*/  BRA.U !UP0, `(.L_x_1) ;  /* 0x0000001508f07547 */ /* 0x001fea000b800000 */
[----:B------:R-:W0:Y:S01]  /*0250*/  S2UR UR6, SR_CgaCtaId ;  /* 0x00000000000679c3 */ /* 0x000e220000008800 */
[----:B------:R-:W-:Y:S01]  /*0260*/  UMOV UR4, 0x400 ;  /* 0x0000040000047882 */ /* 0x000fe20000000000 */
[----:B------:R-:W-:Y:S02]  /*0270*/  CS2R R18, SRZ ;  /* 0x0000000000127805 */ /* 0x000fe4000001ff00 */
[----:B------:R-:W-:Y:S01]  /*0280*/  MOV R11, RZ ;  /* 0x000000ff000b7202 */ /* 0x000fe20000000f00 */
[----:B------:R-:W-:Y:S01]  /*0290*/  ULOP3.LUT UR15, UR17, 0x7, URZ, 0xc0, !UPT ;  /* 0x00000007110f7892 */ /* 0x000fe2000f8ec0ff */
[----:B------:R-:W-:Y:S01]  /*02a0*/  MOV R17, RZ ;  /* 0x000000ff00117202 */ /* 0x000fe20000000f00 */
[----:B------:R-:W-:Y:S02]  /*02b0*/  ULEA UR16, UR17, 0x10, 0x3 ;  /* 0x0000001011107891 */ /* 0x000fe4000f8e18ff */
[----:B0-----:R-:W-:-:S03]  /*02c0*/  ULEA UR4, UR6, UR4, 0x18 ;  /* 0x0000000406047291 */ /* 0x001fc6000f8ec0ff */
[----:B------:R-:W-:Y:S01]  /*02d0*/  UMOV UR6, 0xc ;  /* 0x0000000c00067882 */ /* 0x000fe20000000000 */
[----:B------:R-:W-:Y:S02]  /*02e0*/  ULEA UR12, UR17, UR4, 0x2 ;  /* 0x00000004110c7291 */ /* 0x000fe4000f8e10ff */
[C---:B------:R-:W-:Y:S01]  /*02f0*/  LEA R12, R0.reuse, UR4, 0x2 ;  /* 0x00000004000c7c11 */ /* 0x040fe2000f8e10ff */
[----:B------:R-:W-:Y:S02]  /*0300*/  UIMAD UR6, UR17, UR6, 0x1c ;  /* 0x0000001c110674a4 */ /* 0x000fe4000f8e0206 */
[----:B------:R-:W-:Y:S02]  /*0310*/  ULEA UR13, UR17, UR12, 0x2 ;  /* 0x0000000c110d7291 */ /* 0x000fe4000f8e10ff */
[----:B------:R-:W-:Y:S02]  /*0320*/  LEA R13, R0, UR12, 0x2 ;  /* 0x0000000c000d7c11 */ /* 0x000fe4000f8e10ff */
[----:B------:R-:W-:-:S02]  /*0330*/  ULEA UR14, UR17, UR13, 0x2 ;  /* 0x0000000d110e7291 */ /* 0x000fc4000f8e10ff */
[----:B------:R-:W-:-:S10]  /*0340*/  LEA R10, R0, UR13, 0x2 ;  /* 0x0000000d000a7c11 */ /* 0x000fd4000f8e10ff */
.L_x_6:
[----:B------:R-:W0:Y:S01]  /*0350*/  LDCU UR4, c[0x0][0x38c] ;  /* 0x00007180ff0477ac */ /* 0x000e220008000800 */
[----:B------:R-:W-:-:S05]  /*0360*/  IMAD R7, R11, UR17, R0 ;  /* 0x000000110b077c24 */ /* 0x000fca000f8e0200 */
[----:B0-----:R-:W-:-:S13]  /*0370*/  ISETP.GE.AND P0, PT, R7, UR4, PT ;  /* 0x0000000407007c0c */ /* 0x001fda000bf06270 */
[----:B------:R-:W0:Y:S02]  /*0380*/  @!P0 LDC.64 R4, c[0x0][0x380] ;  /* 0x0000e000ff048b82 */ /* 0x000e240000000a00 */
[----:B0-----:R-:W-:-:S05]  /*0390*/  @!P0 IMAD.WIDE R4, R7, 0x1c, R4 ;  /* 0x0000001c07048825 */ /* 0x001fca00078e0204 */
[----:B------:R-:W2:Y:S04]  /*03a0*/  @!P0 LDG.E R7, desc[UR10][R4.64] ;  /* 0x0000000a04078981 */ /* 0x000ea8000c1e1900 */
[----:B------:R-:W3:Y:S04]  /*03b0*/  @!P0 LDG.E R6, desc[UR10][R4.64+0x4] ;  /* 0x0000040a04068981 */ /* 0x000ee8000c1e1900 */
[----:B------:R-:W4:Y:S04]  /*03c0*/  @!P0 LDG.E R15, desc[UR10][R4.64+0x8] ;  /* 0x0000080a040f8981 */ /* 0x000f28000c1e1900 */
[----:B------:R-:W4:Y:S01]  /*03d0*/  @!P0 LDG.E R14, desc[UR10][R4.64+0x18] ;  /* 0x0000180a040e8981 */ /* 0x000f22000c1e1900 */
[----:B------:R-:W-:Y:S01]  /*03e0*/  LEA R21, R0, UR14, 0x2 ;  /* 0x0000000e00157c11 */ /* 0x000fe2000f8e10ff */
[----:B------:R-:W-:Y:S01]  /*03f0*/  BSSY.RECONVERGENT B0, `(.L_x_2) ;  /* 0x000015f000007945 */ /* 0x000fe20003800200 */
[----:B------:R-:W-:-:S04]  /*0400*/  IADD3 R11, PT, PT, R11, 0x1, RZ ;  /* 0x000000010b0b7810 */ /* 0x000fc80007ffe0ff */
[----:B------:R-:W-:Y:S01]  /*0410*/  ISETP.NE.AND P1, PT, R11, UR5, PT ;  /* 0x000000050b007c0c */ /* 0x000fe2000bf25270 */
[----:B--2---:R0:W-:Y:S04]  /*0420*/  @!P0 STS [R12], R7 ;  /* 0x000000070c008388 */ /* 0x0041e80000000800 */
[----:B---3--:R0:W-:Y:S04]  /*0430*/  @!P0 STS [R13], R6 ;  /* 0x000000060d008388 */ /* 0x0081e80000000800 */
[----:B----4-:R0:W-:Y:S04]  /*0440*/  @!P0 STS [R10], R15 ;  /* 0x0000000f0a008388 */ /* 0x0101e80000000800 */
[----:B------:R0:W-:Y:S01]  /*0450*/  @P0 STS [R12], RZ ;  /* 0x000000ff0c000388 */ /* 0x0001e20000000800 */
[----:B------:R-:W-:-:S03]  /*0460*/  @P0 MOV R14, RZ ;  /* 0x000000ff000e0202 */ /* 0x000fc60000000f00 */
[----:B------:R0:W-:Y:S04]  /*0470*/  @P0 STS [R13], RZ ;  /* 0x000000ff0d000388 */ /* 0x0001e80000000800 */
[----:B------:R0:W-:Y:S01]  /*0480*/  @P0 STS [R10], RZ ;  /* 0x000000ff0a000388 */ /* 0x0001e20000000800 */
[----:B------:R-:W-:-:S03]  /*0490*/  ISETP.GE.AND P0, PT, R2, UR4, PT ;  /* 0x0000000402007c0c */ /* 0x000fc6000bf06270 */
[----:B------:R0:W-:Y:S01]  /*04a0*/  STS [R21], R14 ;  /* 0x0000000e15007388 */ /* 0x0001e20000000800 */
[----:B------:R-:W-:Y:S09]  /*04b0*/  BAR.SYNC.DEFER_BLOCKING 0x0 ;  /* 0x0000000000007b1d */ /* 0x000ff20000010000 */
[----:B0-----:R-:W-:Y:S05]  /*04c0*/  @P0 BRA `(.L_x_3) ;  /* 0x0000001400440947 */ /* 0x001fea0003800000 */
[----:B------:R-:W-:Y:S01]  /*04d0*/  UISETP.GE.U32.AND UP0, UPT, UR17, 0x8, UPT ;  /* 0x000000081100788c */ /* 0x000fe2000bf06070 */
[----:B------:R-:W-:-:S08]  /*04e0*/  UMOV UR4, URZ ;  /* 0x000000ff00047c82 */ /* 0x000fd00008000000 */
[----:B------:R-:W-:Y:S05]  /*04f0*/  BRA.U !UP0, `(.L_x_4) ;  /* 0x0000000908ac7547 */ /* 0x000fea000b800000 */
[----:B------:R-:W0:Y:S01]  /*0500*/  S2UR UR9, SR_CgaCtaId ;  /* 0x00000000000979c3 */ /* 0x000e220000008800 */
[----:B------:R-:W-:Y:S01]  /*0510*/  ULOP3.LUT UR4, UR17, 0xfffffff8, URZ, 0xc0, !UPT ;  /* 0xfffffff811047892 */ /* 0x000fe2000f8ec0ff */
[----:B------:R-:W-:Y:S01]  /*0520*/  UMOV UR7, 0x400 ;  /* 0x0000040000077882 */ /* 0x000fe20000000000 */
[----:B------:R-:W-:Y:S02]  /*0530*/  ULOP3.LUT UR8, UR17, 0x7f8, URZ, 0xc0, !UPT ;  /* 0x000007f811087892 */ /* 0x000fe4000f8ec0ff */
[----:B------:R-:W-:Y:S02]  /*0540*/  UIADD3 UR4, UPT, UPT, -UR4, URZ, URZ ;  /* 0x000000ff04047290 */ /* 0x000fe4000fffe1ff */
[----:B0-----:R-:W-:-:S12]  /*0550*/  ULEA UR7, UR9, UR7, 0x18 ;  /* 0x0000000709077291 */ /* 0x001fd8000f8ec0ff */
.L_x_5:
[----:B------:R-:W-:Y:S02]  /*0560*/  ULEA UR9, UR17, UR7, 0x2 ;  /* 0x0000000711097291 */ /* 0x000fe4000f8e10ff */
[----:B------:R-:W-:Y:S01]  /*0570*/  MOV R16, UR7 ;  /* 0x0000000700107c02 */ /* 0x000fe20008000f00 */
[----:B------:R-:W0:Y:S01]  /*0580*/  LDS.128 R4, [UR7] ;  /* 0x00000007ff047984 */ /* 0x000e220008000c00 */
[----:B------:R-:W-:-:S03]  /*0590*/  UIADD3 UR4, UPT, UPT, UR4, 0x8, URZ ;  /* 0x0000000804047890 */ /* 0x000fc6000fffe0ff */
[----:B------:R-:W1:Y:S01]  /*05a0*/  LDS.64 R14, [R16+UR16+-0x10] ;  /* 0xfffff010100e7984 */ /* 0x000e620008000a00 */
[----:B------:R-:W-:-:S03]  /*05b0*/  UISETP.NE.AND UP0, UPT, UR4, URZ, UPT ;  /* 0x000000ff0400728c */ /* 0x000fc6000bf05270 */
[----:B------:R-:W2:Y:S04]  /*05c0*/  LDS R21, [UR9] ;  /* 0x00000009ff157984 */ /* 0x000ea80008000800 */
[----:B------:R-:W3:Y:S04]  /*05d0*/  LDS R29, [UR9+0x4] ;  /* 0x00000409ff1d7984 */ /* 0x000ee80008000800 */
[----:B------:R-:W4:Y:S01]  /*05e0*/  LDS R20, [R16+UR6+-0x1c] ;  /* 0xffffe40610147984 */ /* 0x000f220008000800 */
[C---:B0----5:R-:W-:Y:S01]  /*05f0*/  FADD R25, -R3.reuse, R4 ;  /* 0x0000000403197221 */ /* 0x061fe20000000100 */
[----:B------:R-:W-:Y:S01]  /*0600*/  FADD R6, -R3, R6 ;  /* 0x0000000603067221 */ /* 0x000fe20000000100 */
[C---:B-1----:R-:W-:Y:S01]  /*0610*/  FADD R26, -R9.reuse, R14 ;  /* 0x0000000e091a7221 */ /* 0x042fe20000000100 */
[----:B------:R-:W-:Y:S01]  /*0620*/  FADD R15, -R9, R15 ;  /* 0x0000000f090f7221 */ /* 0x000fe20000000100 */
[----:B--2---:R-:W-:-:S04]  /*0630*/  FADD R22, -R8, R21 ;  /* 0x0000001508167221 */ /* 0x004fc80000000100 */
[----:B------:R-:W-:Y:S01]  /*0640*/  FMUL R4, R22, R22 ;  /* 0x0000001616047220 */ /* 0x000fe20000400000 */
[----:B---3--:R-:W-:-:S03]  /*0650*/  FADD R14, -R8, R29 ;  /* 0x0000001d080e7221 */ /* 0x008fc60000000100 */
[----:B------:R-:W-:Y:S01]  /*0660*/  FFMA R21, R25, R25, R4 ;  /* 0x0000001919157223 */ /* 0x000fe20000000004 */
[----:B------:R-:W-:-:S03]  /*0670*/  FMUL R29, R14, R14 ;  /* 0x0000000e0e1d7220 */ /* 0x000fc60000400000 */
[----:B------:R-:W-:-:S04]  /*0680*/  FFMA R21, R26, R26, R21 ;  /* 0x0000001a1a157223 */ /* 0x000fc80000000015 */
[----:B------:R-:W-:-:S05]  /*0690*/  FADD R23, R21, 0.010000000707805156708 ;  /* 0x3c23d70b15177421 */ /* 0x000fca0000000000 */
[----:B------:R-:W-:-:S13]  /*06a0*/  FSETP.GEU.AND P2, PT, |R23|, 1.175494350822287508e-38, PT ;  /* 0x008000001700780b */ /* 0x000fda0003f4e200 */
[----:B------:R-:W-:-:S04]  /*06b0*/  @!P2 FMUL R23, R23, 16777216 ;  /* 0x4b8000001717a820 */ /* 0x000fc80000400000 */
[----:B------:R-:W0:Y:S02]  /*06c0*/  MUFU.RSQ R4, R23 ;  /* 0x0000001700047308 */ /* 0x000e240000001400 */
[----:B0-----:R-:W-:-:S04]  /*06d0*/  @!P2 FMUL R4, R4, 4096 ;  /* 0x458000000404a820 */ /* 0x001fc80000400000 */
[----:B------:R-:W-:-:S04]  /*06e0*/  FMUL R21, R4, R4 ;  /* 0x0000000404157220 */ /* 0x000fc80000400000 */
[----:B------:R-:W-:Y:S02]  /*06f0*/  FMUL R27, R4, R21 ;  /* 0x00000015041b7220 */ /* 0x000fe40000400000 */
[----:B------:R-:W0:Y:S02]  /*0700*/  LDS R21, [UR9+0x8] ;  /* 0x00000809ff157984 */ /* 0x000e240008000800 */
[----:B----4-:R-:W-:Y:S01]  /*0710*/  FMUL R27, R27, R20 ;  /* 0x000000141b1b7220 */ /* 0x010fe20000400000 */
[----:B------:R-:W-:Y:S02]  /*0720*/  FADD R20, -R3, R5 ;  /* 0x0000000503147221 */ /* 0x000fe40000000100 */
[----:B------:R-:W1:Y:S01]  /*0730*/  LDS.64 R4, [R16+UR16+-0x8] ;  /* 0xfffff81010047984 */ /* 0x000e620008000a00 */
[-C--:B------:R-:W-:Y:S01]  /*0740*/  FFMA R23, R22, R27.reuse, R17 ;  /* 0x0000001b16177223 */ /* 0x080fe20000000011 */
[----:B------:R-:W-:Y:S01]  /*0750*/  FFMA R24, R20, R20, R29 ;  /* 0x0000001414187223 */ /* 0x000fe2000000001d */
[-C--:B------:R-:W-:Y:S01]  /*0760*/  FFMA R25, R25, R27.reuse, R18 ;  /* 0x0000001b19197223 */ /* 0x080fe20000000012 */
[----:B------:R-:W-:Y:S01]  /*0770*/  FFMA R26, R26, R27, R19 ;  /* 0x0000001b1a1a7223 */ /* 0x000fe20000000013 */
[----:B------:R-:W2:Y:S01]  /*0780*/  LDS R17, [UR9+0xc] ;  /* 0x00000c09ff117984 */ /* 0x000ea20008000800 */
[----:B------:R-:W-:-:S04]  /*0790*/  FFMA R24, R15, R15, R24 ;  /* 0x0000000f0f187223 */ /* 0x000fc80000000018 */
[----:B------:R-:W-:-:S05]  /*07a0*/  FADD R24, R24, 0.010000000707805156708 ;  /* 0x3c23d70b18187421 */ /* 0x000fca0000000000 */
[----:B------:R-:W-:-:S13]  /*07b0*/  FSETP.GEU.AND P2, PT, |R24|, 1.175494350822287508e-38, PT ;  /* 0x008000001800780b */ /* 0x000fda0003f4e200 */
[----:B------:R-:W-:-:S04]  /*07c0*/  @!P2 FMUL R24, R24, 16777216 ;  /* 0x4b8000001818a820 */ /* 0x000fc80000400000 */
[----:B------:R-:W3:Y:S01]  /*07d0*/  MUFU.RSQ R18, R24 ;  /* 0x0000001800127308 */ /* 0x000ee20000001400 */
[----:B0-----:R-:W-:Y:S02]  /*07e0*/  FADD R22, -R8, R21 ;  /* 0x0000001508167221 */ /* 0x001fe40000000100 */
[----:B------:R-:W0:Y:S02]  /*07f0*/  LDS R21, [R16+UR6+-0x18] ;  /* 0xffffe80610157984 */ /* 0x000e240008000800 */
[----:B------:R-:W-:Y:S01]  /*0800*/  FMUL R27, R22, R22 ;  /* 0x00000016161b7220 */ /* 0x000fe20000400000 */
[----:B-1----:R-:W-:-:S03]  /*0810*/  FADD R19, -R9, R4 ;  /* 0x0000000409137221 */ /* 0x002fc60000000100 */
[----:B------:R-:W-:Y:S01]  /*0820*/  FFMA R4, R6, R6, R27 ;  /* 0x0000000606047223 */ /* 0x000fe2000000001b */
[----:B--2---:R-:W-:-:S03]  /*0830*/  FADD R17, -R8, R17 ;  /* 0x0000001108117221 */ /* 0x004fc60000000100 */
[----:B------:R-:W-:Y:S01]  /*0840*/  FFMA R4, R19, R19, R4 ;  /* 0x0000001313047223 */ /* 0x000fe20000000004 */
[----:B---3--:R-:W-:-:S03]  /*0850*/  @!P2 FMUL R18, R18, 4096 ;  /* 0x458000001212a820 */ /* 0x008fc60000400000 */
[----:B------:R-:W-:Y:S02]  /*0860*/  FADD R28, R4, 0.010000000707805156708 ;  /* 0x3c23d70b041c7421 */ /* 0x000fe40000000000 */
[----:B------:R-:W1:Y:S01]  /*0870*/  LDS R4, [R16+UR6+-0x14] ;  /* 0xffffec0610047984 */ /* 0x000e620008000800 */
[----:B------:R-:W-:Y:S02]  /*0880*/  FMUL R27, R18, R18 ;  /* 0x00000012121b7220 */ /* 0x000fe40000400000 */
[----:B------:R-:W-:Y:S02]  /*0890*/  FSETP.GEU.AND P2, PT, |R28|, 1.175494350822287508e-38, PT ;  /* 0x008000001c00780b */ /* 0x000fe40003f4e200 */
[----:B------:R-:W-:-:S11]  /*08a0*/  FMUL R18, R18, R27 ;  /* 0x0000001b12127220 */ /* 0x000fd60000400000 */
[----:B------:R-:W-:-:S04]  /*08b0*/  @!P2 FMUL R28, R28, 16777216 ;  /* 0x4b8000001c1ca820 */ /* 0x000fc80000400000 */
[----:B------:R-:W2:Y:S01]  /*08c0*/  MUFU.RSQ R24, R28 ;  /* 0x0000001c00187308 */ /* 0x000ea20000001400 */
[----:B0-----:R-:W-:Y:S01]  /*08d0*/  FMUL R21, R18, R21 ;  /* 0x0000001512157220 */ /* 0x001fe20000400000 */
[----:B------:R-:W-:Y:S01]  /*08e0*/  FADD R18, -R3, R7 ;  /* 0x0000000703127221 */ /* 0x000fe20000000100 */
[----:B------:R-:W-:Y:S02]  /*08f0*/  FMUL R7, R17, R17 ;  /* 0x0000001111077220 */ /* 0x000fe40000400000 */
[-C--:B------:R-:W-:Y:S01]  /*0900*/  FFMA R29, R20, R21.reuse, R25 ;  /* 0x00000015141d7223 */ /* 0x080fe20000000019 */
[----:B------:R-:W-:Y:S01]  /*0910*/  FADD R20, -R9, R5 ;  /* 0x0000000509147221 */ /* 0x000fe20000000100 */
[----:B------:R-:W-:Y:S01]  /*0920*/  FFMA R7, R18, R18, R7 ;  /* 0x0000001212077223 */ /* 0x000fe20000000007 */
[-C--:B------:R-:W-:Y:S01]  /*0930*/  FFMA R27, R14, R21.reuse, R23 ;  /* 0x000000150e1b7223 */ /* 0x080fe20000000017 */
[----:B------:R-:W0:Y:S01]  /*0940*/  LDS R25, [UR9+0x10] ;  /* 0x00001009ff197984 */ /* 0x000e220008000800 */
[----:B------:R-:W-:Y:S01]  /*0950*/  FFMA R26, R15, R21, R26 ;  /* 0x000000150f1a7223 */ /* 0x000fe2000000001a */
[----:B------:R-:W-:-:S02]  /*0960*/  FFMA R7, R20, R20, R7 ;  /* 0x0000001414077223 */ /* 0x000fc40000000007 */
[----:B------:R-:W3:Y:S01]  /*0970*/  LDS.64 R14, [R16+UR16] ;  /* 0x00000010100e7984 */ /* 0x000ee20008000a00 */
[----:B--2---:R-:W-:-:S04]  /*0980*/  @!P2 FMUL R24, R24, 4096 ;  /* 0x458000001818a820 */ /* 0x004fc80000400000 */
[----:B------:R-:W-:-:S04]  /*0990*/  FMUL R5, R24, R24 ;  /* 0x0000001818057220 */ /* 0x000fc80000400000 */
[----:B------:R-:W-:Y:S01]  /*09a0*/  FMUL R5, R24, R5 ;  /* 0x0000000518057220 */ /* 0x000fe20000400000 */
[----:B------:R-:W-:-:S03]  /*09b0*/  FADD R24, R7, 0.010000000707805156708 ;  /* 0x3c23d70b07187421 */ /* 0x000fc60000000000 */
[----:B-1----:R-:W-:Y:S02]  /*09c0*/  FMUL R23, R5, R4 ;  /* 0x0000000405177220 */ /* 0x002fe40000400000 */
[----:B------:R-:W-:Y:S02]  /*09d0*/  FSETP.GEU.AND P2, PT, |R24|, 1.175494350822287508e-38, PT ;  /* 0x008000001800780b */ /* 0x000fe40003f4e200 */
[-C--:B------:R-:W-:Y:S01]  /*09e0*/  FFMA R21, R6, R23.reuse, R29 ;  /* 0x0000001706157223 */ /* 0x080fe2000000001d */
[-C--:B------:R-:W-:Y:S01]  /*09f0*/  FFMA R22, R22, R23.reuse, R27 ;  /* 0x0000001716167223 */ /* 0x080fe2000000001b */
[----:B------:R-:W1:Y:S01]  /*0a00*/  LDS.128 R4, [UR7+0x10] ;  /* 0x00001007ff047984 */ /* 0x000e620008000c00 */
[----:B------:R-:W-:Y:S01]  /*0a10*/  FFMA R23, R19, R23, R26 ;  /* 0x0000001713177223 */ /* 0x000fe2000000001a */
[----:B------:R-:W-:Y:S02]  /*0a20*/  UIADD3 UR7, UPT, UPT, UR7, 0x20, URZ ;  /* 0x0000002007077890 */ /* 0x000fe4000fffe0ff */
[----:B------:R-:W2:Y:S05]  /*0a30*/  LDS R26, [R16+UR6+-0x10] ;  /* 0xfffff006101a7984 */ /* 0x000eaa0008000800 */
[----:B------:R-:W-:-:S04]  /*0a40*/  @!P2 FMUL R24, R24, 16777216 ;  /* 0x4b8000001818a820 */ /* 0x000fc80000400000 */
[----:B------:R-:W4:Y:S01]  /*0a50*/  MUFU.RSQ R27, R24 ;  /* 0x00000018001b7308 */ /* 0x000f220000001400 */
[----:B0-----:R-:W-:Y:S01]  /*0a60*/  FADD R19, -R8, R25 ;  /* 0x0000001908137221 */ /* 0x001fe20000000100 */
[----:B---3--:R-:W-:Y:S01]  /*0a70*/  FADD R14, -R9, R14 ;  /* 0x0000000e090e7221 */ /* 0x008fe20000000100 */
[----:B----4-:R-:W-:-:S04]  /*0a80*/  @!P2 FMUL R27, R27, 4096 ;  /* 0x458000001b1ba820 */ /* 0x010fc80000400000 */
[----:B------:R-:W-:-:S04]  /*0a90*/  FMUL R28, R27, R27 ;  /* 0x0000001b1b1c7220 */ /* 0x000fc80000400000 */
[----:B------:R-:W-:Y:S01]  /*0aa0*/  FMUL R25, R27, R28 ;  /* 0x0000001c1b197220 */ /* 0x000fe20000400000 */
[----:B------:R-:W-:Y:S01]  /*0ab0*/  FMUL R27, R19, R19 ;  /* 0x00000013131b7220 */ /* 0x000fe20000400000 */
[C---:B-1----:R-:W-:Y:S01]  /*0ac0*/  FADD R4, -R3.reuse, R4 ;  /* 0x0000000403047221 */ /* 0x042fe20000000100 */
[C---:B------:R-:W-:Y:S01]  /*0ad0*/  FADD R6, -R3.reuse, R6 ;  /* 0x0000000603067221 */ /* 0x040fe20000000100 */
[----:B------:R-:W-:Y:S02]  /*0ae0*/  FADD R7, -R3, R7 ;  /* 0x0000000703077221 */ /* 0x000fe40000000100 */
[----:B------:R-:W-:Y:S01]  /*0af0*/  FFMA R27, R4, R4, R27 ;  /* 0x00000004041b7223 */ /* 0x000fe2000000001b */
[----:B--2---:R-:W-:Y:S01]  /*0b00*/  FMUL R24, R25, R26 ;  /* 0x0000001a19187220 */ /* 0x004fe20000400000 */
[----:B------:R-:W-:Y:S01]  /*0b10*/  FADD R26, -R9, R15 ;  /* 0x0000000f091a7221 */ /* 0x000fe20000000100 */
[----:B------:R-:W-:Y:S01]  /*0b20*/  LDS R25, [R16+UR6+-0xc] ;  /* 0xfffff40610197984 */ /* 0x000fe20008000800 */
[----:B------:R-:W-:Y:S01]  /*0b30*/  FFMA R27, R14, R14, R27 ;  /* 0x0000000e0e1b7223 */ /* 0x000fe2000000001b */
[-C--:B------:R-:W-:Y:S01]  /*0b40*/  FFMA R21, R18, R24.reuse, R21 ;  /* 0x0000001812157223 */ /* 0x080fe20000000015 */
[-C--:B------:R-:W-:Y:S01]  /*0b50*/  FFMA R22, R17, R24.reuse, R22 ;  /* 0x0000001811167223 */ /* 0x080fe20000000016 */
[----:B------:R-:W-:Y:S01]  /*0b60*/  FFMA R23, R20, R24, R23 ;  /* 0x0000001814177223 */ /* 0x000fe20000000017 */
[----:B------:R-:W-:-:S02]  /*0b70*/  FADD R29, R27, 0.010000000707805156708 ;  /* 0x3c23d70b1b1d7421 */ /* 0x000fc40000000000 */
[----:B------:R-:W0:Y:S03]  /*0b80*/  LDS R27, [UR9+0x14] ;  /* 0x00001409ff1b7984 */ /* 0x000e260008000800 */
[----:B------:R-:W-:-:S13]  /*0b90*/  FSETP.GEU.AND P2, PT, |R29|, 1.175494350822287508e-38, PT ;  /* 0x008000001d00780b */ /* 0x000fda0003f4e200 */
[----:B------:R-:W-:-:S04]  /*0ba0*/  @!P2 FMUL R29, R29, 16777216 ;  /* 0x4b8000001d1da820 */ /* 0x000fc80000400000 */
[----:B------:R-:W1:Y:S02]  /*0bb0*/  MUFU.RSQ R28, R29 ;  /* 0x0000001d001c7308 */ /* 0x000e640000001400 */
[----:B-1----:R-:W-:Y:S01]  /*0bc0*/  @!P2 FMUL R28, R28, 4096 ;  /* 0x458000001c1ca820 */ /* 0x002fe20000400000 */
[----:B0-----:R-:W-:-:S03]  /*0bd0*/  FADD R17, -R8, R27 ;  /* 0x0000001b08117221 */ /* 0x001fc60000000100 */
[C---:B------:R-:W-:Y:S01]  /*0be0*/  FMUL R18, R28.reuse, R28 ;  /* 0x0000001c1c127220 */ /* 0x040fe20000400000 */
[----:B------:R-:W0:Y:S03]  /*0bf0*/  LDS R27, [UR9+0x18] ;  /* 0x00001809ff1b7984 */ /* 0x000e260008000800 */
[----:B------:R-:W-:Y:S01]  /*0c00*/  FMUL R28, R28, R18 ;  /* 0x000000121c1c7220 */ /* 0x000fe20000400000 */
[----:B------:R-:W-:Y:S01]  /*0c10*/  FADD R18, -R3, R5 ;  /* 0x0000000503127221 */ /* 0x000fe20000000100 */
[----:B------:R-:W-:Y:S02]  /*0c20*/  FMUL R5, R17, R17 ;  /* 0x0000001111057220 */ /* 0x000fe40000400000 */
[----:B------:R-:W-:Y:S02]  /*0c30*/  FMUL R25, R28, R25 ;  /* 0x000000191c197220 */ /* 0x000fe40000400000 */
[----:B------:R-:W-:-:S02]  /*0c40*/  FFMA R5, R18, R18, R5 ;  /* 0x0000001212057223 */ /* 0x000fc40000000005 */
[-C--:B------:R-:W-:Y:S01]  /*0c50*/  FFMA R29, R4, R25.reuse, R21 ;  /* 0x00000019041d7223 */ /* 0x080fe20000000015 */
[-C--:B------:R-:W-:Y:S01]  /*0c60*/  FFMA R22, R19, R25.reuse, R22 ;  /* 0x0000001913167223 */ /* 0x080fe20000000016 */
[----:B------:R-:W-:Y:S01]  /*0c70*/  FFMA R5, R26, R26, R5 ;  /* 0x0000001a1a057223 */ /* 0x000fe20000000005 */
[----:B------:R-:W1:Y:S01]  /*0c80*/  LDS R21, [UR9+0x1c] ;  /* 0x00001c09ff157984 */ /* 0x000e620008000800 */
[----:B------:R-:W-:Y:S02]  /*0c90*/  FFMA R23, R14, R25, R23 ;  /* 0x000000190e177223 */ /* 0x000fe40000000017 */
[----:B------:R-:W-:Y:S01]  /*0ca0*/  FADD R15, R5, 0.010000000707805156708 ;  /* 0x3c23d70b050f7421 */ /* 0x000fe20000000000 */
[----:B------:R-:W-:Y:S04]  /*0cb0*/  LDS R19, [R16+UR6+-0x8] ;  /* 0xfffff80610137984 */ /* 0x000fe80008000800 */
[----:B------:R-:W-:Y:S01]  /*0cc0*/  FSETP.GEU.AND P2, PT, |R15|, 1.175494350822287508e-38, PT ;  /* 0x008000000f00780b */ /* 0x000fe20003f4e200 */
[----:B------:R-:W2:-:S12]  /*0cd0*/  LDS.64 R4, [R16+UR16+0x8] ;  /* 0x0000081010047984 */ /* 0x000e980008000a00 */
[----:B------:R-:W-:-:S04]  /*0ce0*/  @!P2 FMUL R15, R15, 16777216 ;  /* 0x4b8000000f0fa820 */ /* 0x000fc80000400000 */
[----:B------:R-:W3:Y:S01]  /*0cf0*/  MUFU.RSQ R20, R15 ;  /* 0x0000000f00147308 */ /* 0x000ee20000001400 */
[C---:B0-----:R-:W-:Y:S01]  /*0d00*/  FADD R27, -R8.reuse, R27 ;  /* 0x0000001b081b7221 */ /* 0x041fe20000000100 */
[----:B-1----:R-:W-:Y:S01]  /*0d10*/  FADD R21, -R8, R21 ;  /* 0x0000001508157221 */ /* 0x002fe20000000100 */
[----:B---3--:R-:W-:-:S03]  /*0d20*/  @!P2 FMUL R20, R20, 4096 ;  /* 0x458000001414a820 */ /* 0x008fc60000400000 */
[----:B------:R-:W-:Y:S01]  /*0d30*/  FMUL R14, R21, R21 ;  /* 0x00000015150e7220 */ /* 0x000fe20000400000 */
[----:B------:R-:W-:-:S03]  /*0d40*/  FMUL R25, R20, R20 ;  /* 0x0000001414197220 */ /* 0x000fc60000400000 */
[----:B------:R-:W-:Y:S01]  /*0d50*/  FFMA R14, R7, R7, R14 ;  /* 0x00000007070e7223 */ /* 0x000fe2000000000e */
[----:B--2---:R-:W-:Y:S01]  /*0d60*/  FADD R4, -R9, R4 ;  /* 0x0000000409047221 */ /* 0x004fe20000000100 */
[----:B------:R-:W-:Y:S01]  /*0d70*/  FMUL R20, R20, R25 ;  /* 0x0000001914147220 */ /* 0x000fe20000400000 */
[----:B------:R-:W-:Y:S01]  /*0d80*/  FMUL R25, R27, R27 ;  /* 0x0000001b1b197220 */ /* 0x000fe20000400000 */
[----:B------:R-:W-:Y:S02]  /*0d90*/  FADD R5, -R9, R5 ;  /* 0x0000000509057221 */ /* 0x000fe40000000100 */
[----:B------:R-:W-:Y:S01]  /*0da0*/  FMUL R19, R20, R19 ;  /* 0x0000001314137220 */ /* 0x000fe20000400000 */
[----:B------:R-:W-:Y:S01]  /*0db0*/  FFMA R25, R6, R6, R25 ;  /* 0x0000000606197223 */ /* 0x000fe20000000019 */
[----:B------:R-:W-:Y:S01]  /*0dc0*/  FFMA R14, R5, R5, R14 ;  /* 0x00000005050e7223 */ /* 0x000fe2000000000e */
[----:B------:R-:W0:Y:S01]  /*0dd0*/  LDS R20, [R16+UR6+-0x4] ;  /* 0xfffffc0610147984 */ /* 0x000e220008000800 */
[-C--:B------:R-:W-:Y:S01]  /*0de0*/  FFMA R29, R18, R19.reuse, R29 ;  /* 0x00000013121d7223 */ /* 0x080fe2000000001d */
[----:B------:R-:W-:Y:S01]  /*0df0*/  FFMA R25, R4, R4, R25 ;  /* 0x0000000404197223 */ /* 0x000fe20000000019 */
[----:B------:R-:W-:Y:S01]  /*0e00*/  FADD R28, R14, 0.010000000707805156708 ;  /* 0x3c23d70b0e1c7421 */ /* 0x000fe20000000000 */
[-C--:B------:R-:W-:Y:S01]  /*0e10*/  FFMA R22, R17, R19.reuse, R22 ;  /* 0x0000001311167223 */ /* 0x080fe20000000016 */
[----:B------:R-:W1:Y:S01]  /*0e20*/  LDS R14, [R16+UR6] ;  /* 0x00000006100e7984 */ /* 0x000e620008000800 */
[----:B------:R-:W-:Y:S01]  /*0e30*/  FADD R24, R25, 0.010000000707805156708 ;  /* 0x3c23d70b19187421 */ /* 0x000fe20000000000 */
[----:B------:R-:W-:Y:S01]  /*0e40*/  FFMA R23, R26, R19, R23 ;  /* 0x000000131a177223 */ /* 0x000fe20000000017 */
[----:B------:R-:W-:-:S03]  /*0e50*/  FSETP.GEU.AND P3, PT, |R28|, 1.175494350822287508e-38, PT ;  /* 0x008000001c00780b */ /* 0x000fc60003f6e200 */
[----:B------:R-:W-:-:S10]  /*0e60*/  FSETP.GEU.AND P2, PT, |R24|, 1.175494350822287508e-38, PT ;  /* 0x008000001800780b */ /* 0x000fd40003f4e200 */
[----:B------:R-:W-:-:S03]  /*0e70*/  @!P3 FMUL R28, R28, 16777216 ;  /* 0x4b8000001c1cb820 */ /* 0x000fc60000400000 */
[----:B------:R-:W-:Y:S01]  /*0e80*/  @!P2 FMUL R24, R24, 16777216 ;  /* 0x4b8000001818a820 */ /* 0x000fe20000400000 */
[----:B------:R-:W2:Y:S08]  /*0e90*/  MUFU.RSQ R15, R28 ;  /* 0x0000001c000f7308 */ /* 0x000eb00000001400 */
[----:B------:R-:W3:Y:S01]  /*0ea0*/  MUFU.RSQ R25, R24 ;  /* 0x0000001800197308 */ /* 0x000ee20000001400 */
[----:B--2---:R-:W-:Y:S01]  /*0eb0*/  @!P3 FMUL R15, R15, 4096 ;  /* 0x458000000f0fb820 */ /* 0x004fe20000400000 */
[----:B---3--:R-:W-:-:S04]  /*0ec0*/  @!P2 FMUL R25, R25, 4096 ;  /* 0x458000001919a820 */ /* 0x008fc80000400000 */
[----:B------:R-:W-:-:S04]  /*0ed0*/  FMUL R18, R25, R25 ;  /* 0x0000001919127220 */ /* 0x000fc80000400000 */
[----:B------:R-:W-:Y:S01]  /*0ee0*/  FMUL R25, R25, R18 ;  /* 0x0000001219197220 */ /* 0x000fe20000400000 */
[----:B------:R-:W-:-:S03]  /*0ef0*/  FMUL R18, R15, R15 ;  /* 0x0000000f0f127220 */ /* 0x000fc60000400000 */
[----:B0-----:R-:W-:Y:S01]  /*0f00*/  FMUL R20, R25, R20 ;  /* 0x0000001419147220 */ /* 0x001fe20000400000 */
[----:B------:R-:W-:-:S03]  /*0f10*/  FMUL R15, R15, R18 ;  /* 0x000000120f0f7220 */ /* 0x000fc60000400000 */
[-C--:B------:R-:W-:Y:S01]  /*0f20*/  FFMA R6, R6, R20.reuse, R29 ;  /* 0x0000001406067223 */ /* 0x080fe2000000001d */
[----:B------:R-:W-:Y:S01]  /*0f30*/  FFMA R22, R27, R20, R22 ;  /* 0x000000141b167223 */ /* 0x000fe20000000016 */
[----:B-1----:R-:W-:Y:S01]  /*0f40*/  FMUL R14, R15, R14 ;  /* 0x0000000e0f0e7220 */ /* 0x002fe20000400000 */
[----:B------:R-:W-:-:S03]  /*0f50*/  FFMA R4, R4, R20, R23 ;  /* 0x0000001404047223 */ /* 0x000fc60000000017 */
[-C--:B------:R-:W-:Y:S01]  /*0f60*/  FFMA R18, R7, R14.reuse, R6 ;  /* 0x0000000e07127223 */ /* 0x080fe20000000006 */
[-C--:B------:R-:W-:Y:S01]  /*0f70*/  FFMA R17, R21, R14.reuse, R22 ;  /* 0x0000000e15117223 */ /* 0x080fe20000000016 */
[----:B------:R-:W-:Y:S01]  /*0f80*/  FFMA R19, R5, R14, R4 ;  /* 0x0000000e05137223 */ /* 0x000fe20000000004 */
[----:B------:R-:W-:Y:S06]  /*0f90*/  BRA.U UP0, `(.L_x_5) ;  /* 0xfffffff500707547 */ /* 0x000fec000b83ffff */
[----:B------:R-:W-:-:S05]  /*0fa0*/  UMOV UR4, UR8 ;  /* 0x0000000800047c82 */ /* 0x000fca0008000000 */
.L_x_4:
[----:B------:R-:W-:-:S09]  /*0fb0*/  UISETP.NE.AND UP0, UPT, UR15, URZ, UPT ;  /* 0x000000ff0f00728c */ /* 0x000fd2000bf05270 */
[----:B------:R-:W-:Y:S05]  /*0fc0*/  BRA.U !UP0, `(.L_x_3) ;  /* 0x0000000908847547 */ /* 0x000fea000b800000 */
[----:B------:R-:W0:Y:S01]  /*0fd0*/  S2UR UR8, SR_CgaCtaId ;  /* 0x00000000000879c3 */ /* 0x000e220000008800 */
[----:B------:R-:W-:Y:S01]  /*0fe0*/  UMOV UR7, 0x400 ;  /* 0x0000040000077882 */ /* 0x000fe20000000000 */
[----:B------:R-:W-:Y:S02]  /*0ff0*/  ULEA UR9, UR4, UR12, 0x2 ;  /* 0x0000000c04097291 */ /* 0x000fe4000f8e10ff */
[----:B------:R-:W-:-:S07]  /*1000*/  UISETP.NE.AND UP0, UPT, UR15, 0x1, UPT ;  /* 0x000000010f00788c */ /* 0x000fce000bf05270 */
[----:B------:R-:W1:Y:S01]  /*1010*/  LDS R15, [UR9] ;  /* 0x00000009ff0f7984 */ /* 0x000e620008000800 */
[----:B0-----:R-:W-:Y:S02]  /*1020*/  ULEA UR7, UR8, UR7, 0x18 ;  /* 0x0000000708077291 */ /* 0x001fe4000f8ec0ff */
[----:B------:R-:W-:Y:S02]  /*1030*/  ULEA UR8, UR4, UR13, 0x2 ;  /* 0x0000000d04087291 */ /* 0x000fe4000f8e10ff */
[----:B------:R-:W-:Y:S02]  /*1040*/  ULEA UR7, UR4, UR7, 0x2 ;  /* 0x0000000704077291 */ /* 0x000fe4000f8e10ff */
[----:B------:R-:W-:-:S05]  /*1050*/  ULEA UR4, UR4, UR14, 0x2 ;  /* 0x0000000e04047291 */ /* 0x000fca000f8e10ff */
[----:B------:R-:W0:Y:S04]  /*1060*/  LDS R16, [UR8] ;  /* 0x00000008ff107984 */ /* 0x000e280008000800 */
[----:B------:R-:W2:Y:S01]  /*1070*/  LDS.128 R4, [UR7] ;  /* 0x00000007ff047984 */ /* 0x000ea20008000c00 */
[----:B-1---5:R-:W-:-:S04]  /*1080*/  FADD R14, -R8, R15 ;  /* 0x0000000f080e7221 */ /* 0x022fc80000000100 */
[----:B------:R-:W-:Y:S01]  /*1090*/  FMUL R20, R14, R14 ;  /* 0x0000000e0e147220 */ /* 0x000fe20000400000 */
[----:B0-----:R-:W-:Y:S01]  /*10a0*/  FADD R16, -R9, R16 ;  /* 0x0000001009107221 */ /* 0x001fe20000000100 */
[----:B--2---:R-:W-:-:S04]  /*10b0*/  FADD R15, -R3, R4 ;  /* 0x00000004030f7221 */ /* 0x004fc80000000100 */
[----:B------:R-:W-:Y:S02]  /*10c0*/  FFMA R21, R15, R15, R20 ;  /* 0x0000000f0f157223 */ /* 0x000fe40000000014 */
[----:B------:R-:W0:Y:S02]  /*10d0*/  LDS R20, [UR4] ;  /* 0x00000004ff147984 */ /* 0x000e240008000800 */
[----:B------:R-:W-:-:S04]  /*10e0*/  FFMA R21, R16, R16, R21 ;  /* 0x0000001010157223 */ /* 0x000fc80000000015 */
[----:B------:R-:W-:-:S05]  /*10f0*/  FADD R21, R21, 0.010000000707805156708 ;  /* 0x3c23d70b15157421 */ /* 0x000fca0000000000 */
[----:B------:R-:W-:-:S13]  /*1100*/  FSETP.GEU.AND P2, PT, |R21|, 1.175494350822287508e-38, PT ;  /* 0x008000001500780b */ /* 0x000fda0003f4e200 */
[----:B------:R-:W-:-:S04]  /*1110*/  @!P2 FMUL R21, R21, 16777216 ;  /* 0x4b8000001515a820 */ /* 0x000fc80000400000 */
[----:B------:R-:W1:Y:S02]  /*1120*/  MUFU.RSQ R4, R21 ;  /* 0x0000001500047308 */ /* 0x000e640000001400 */
[----:B-1----:R-:W-:-:S04]  /*1130*/  @!P2 FMUL R4, R4, 4096 ;  /* 0x458000000404a820 */ /* 0x002fc80000400000 */
[----:B------:R-:W-:-:S04]  /*1140*/  FMUL R23, R4, R4 ;  /* 0x0000000404177220 */ /* 0x000fc80000400000 */
[----:B------:R-:W-:-:S04]  /*1150*/  FMUL R23, R4, R23 ;  /* 0x0000001704177220 */ /* 0x000fc80000400000 */
[----:B0-----:R-:W-:-:S04]  /*1160*/  FMUL R20, R23, R20 ;  /* 0x0000001417147220 */ /* 0x001fc80000400000 */
[-C--:B------:R-:W-:Y:S01]  /*1170*/  FFMA R18, R15, R20.reuse, R18 ;  /* 0x000000140f127223 */ /* 0x080fe20000000012 */
[-C--:B------:R-:W-:Y:S01]  /*1180*/  FFMA R17, R14, R20.reuse, R17 ;  /* 0x000000140e117223 */ /* 0x080fe20000000011 */
[----:B------:R-:W-:Y:S01]  /*1190*/  FFMA R19, R16, R20, R19 ;  /* 0x0000001410137223 */ /* 0x000fe20000000013 */
[----:B------:R-:W-:Y:S06]  /*11a0*/  BRA.U !UP0, `(.L_x_3) ;  /* 0x00000009080c7547 */ /* 0x000fec000b800000 */
[----:B------:R-:W0:Y:S01]  /*11b0*/  LDS R15, [UR9+0x4] ;  /* 0x00000409ff0f7984 */ /* 0x000e220008000800 */
[----:B------:R-:W-:Y:S01]  /*11c0*/  FADD R5, -R3, R5 ;  /* 0x0000000503057221 */ /* 0x000fe20000000100 */
[----:B------:R-:W-:Y:S02]  /*11d0*/  UISETP.NE.AND UP0, UPT, UR15, 0x2, UPT ;  /* 0x000000020f00788c */ /* 0x000fe4000bf05270 */
[----:B------:R-:W1:Y:S04]  /*11e0*/  LDS R14, [UR8+0x4] ;  /* 0x00000408ff0e7984 */ /* 0x000e680008000800 */
[----:B------:R-:W2:Y:S01]  /*11f0*/  LDS R20, [UR4+0x4] ;  /* 0x00000404ff147984 */ /* 0x000ea20008000800 */
[----:B0-----:R-:W-:-:S04]  /*1200*/  FADD R4, -R8, R15 ;  /* 0x0000000f08047221 */ /* 0x001fc80000000100 */
[----:B------:R-:W-:Y:S01]  /*1210*/  FMUL R16, R4, R4 ;  /* 0x0000000404107220 */ /* 0x000fe20000400000 */
[----:B-1----:R-:W-:-:S03]  /*1220*/  FADD R14, -R9, R14 ;  /* 0x0000000e090e7221 */ /* 0x002fc60000000100 */
[----:B------:R-:W-:-:S04]  /*1230*/  FFMA R15, R5, R5, R16 ;  /* 0x00000005050f7223 */ /* 0x000fc80000000010 */
[----:B------:R-:W-:-:S04]  /*1240*/  FFMA R15, R14, R14, R15 ;  /* 0x0000000e0e0f7223 */ /* 0x000fc8000000000f */
[----:B------:R-:W-:-:S05]  /*1250*/  FADD R15, R15, 0.010000000707805156708 ;  /* 0x3c23d70b0f0f7421 */ /* 0x000fca0000000000 */
[----:B------:R-:W-:-:S13]  /*1260*/  FSETP.GEU.AND P2, PT, |R15|, 1.175494350822287508e-38, PT ;  /* 0x008000000f00780b */ /* 0x000fda0003f4e200 */
[----:B------:R-:W-:-:S04]  /*1270*/  @!P2 FMUL R15, R15, 16777216 ;  /* 0x4b8000000f0fa820 */ /* 0x000fc80000400000 */
[----:B------:R-:W0:Y:S02]  /*1280*/  MUFU.RSQ R16, R15 ;  /* 0x0000000f00107308 */ /* 0x000e240000001400 */
[----:B0-----:R-:W-:-:S04]  /*1290*/  @!P2 FMUL R16, R16, 4096 ;  /* 0x458000001010a820 */ /* 0x001fc80000400000 */
[----:B------:R-:W-:-:S04]  /*12a0*/  FMUL R21, R16, R16 ;  /* 0x0000001010157220 */ /* 0x000fc80000400000 */
[----:B------:R-:W-:-:S04]  /*12b0*/  FMUL R21, R16, R21 ;  /* 0x0000001510157220 */ /* 0x000fc80000400000 */
[----:B--2---:R-:W-:-:S04]  /*12c0*/  FMUL R20, R21, R20 ;  /* 0x0000001415147220 */ /* 0x004fc80000400000 */
[-C--:B------:R-:W-:Y:S01]  /*12d0*/  FFMA R18, R5, R20.reuse, R18 ;  /* 0x0000001405127223 */ /* 0x080fe20000000012 */
[-C--:B------:R-:W-:Y:S01]  /*12e0*/  FFMA R17, R4, R20.reuse, R17 ;  /* 0x0000001404117223 */ /* 0x080fe20000000011 */
[----:B------:R-:W-:Y:S01]  /*12f0*/  FFMA R19, R14, R20, R19 ;  /* 0x000000140e137223 */ /* 0x000fe20000000013 */
[----:B------:R-:W-:Y:S06]  /*1300*/  BRA.U !UP0, `(.L_x_3) ;  /* 0x0000000508b47547 */ /* 0x000fec000b800000 */
[----:B------:R-:W0:Y:S01]  /*1310*/  LDS R5, [UR9+0x8] ;  /* 0x00000809ff057984 */ /* 0x000e220008000800 */
[----:B------:R-:W-:-:S03]  /*1320*/  UISETP.NE.AND UP0, UPT, UR15, 0x3, UPT ;  /* 0x000000030f00788c */ /* 0x000fc6000bf05270 */
[----:B------:R-:W1:Y:S04]  /*1330*/  LDS R14, [UR8+0x8] ;  /* 0x00000808ff0e7984 */ /* 0x000e680008000800 */
[----:B------:R-:W2:Y:S01]  /*1340*/  LDS R16, [UR4+0x8] ;  /* 0x00000804ff107984 */ /* 0x000ea20008000800 */
[----:B0-----:R-:W-:Y:S01]  /*1350*/  FADD R4, -R8, R5 ;  /* 0x0000000508047221 */ /* 0x001fe20000000100 */
[----:B------:R-:W-:-:S03]  /*1360*/  FADD R5, -R3, R6 ;  /* 0x0000000603057221 */ /* 0x000fc60000000100 */
        /* <DEDUP_REMOVED lines=40> */
[----:B------:R-:W1:Y:S04]  /*15f0*/  LDS.128 R4, [UR7+0x10] ;  /* 0x00001007ff047984 */ /* 0x000e680008000c00 */
[----:B------:R-:W2:Y:S04]  /*1600*/  LDS R16, [UR8+0x10] ;  /* 0x00001008ff107984 */ /* 0x000ea80008000800 */
[----:B------:R-:W3:Y:S01]  /*1610*/  LDS R20, [UR4+0x10] ;  /* 0x00001004ff147984 */ /* 0x000ee20008000800 */
[----:B0-----:R-:W-:Y:S01]  /*1620*/  FADD R14, -R8, R15 ;  /* 0x0000000f080e7221 */ /* 0x001fe20000000100 */
[----:B-1----:R-:W-:-:S03]  /*1630*/  FADD R7, -R3, R4 ;  /* 0x0000000403077221 */ /* 0x002fc60000000100 */
[----:B------:R-:W-:Y:S01]  /*1640*/  FMUL R4, R14, R14 ;  /* 0x0000000e0e047220 */ /* 0x000fe20000400000 */
[----:B--2---:R-:W-:-:S03]  /*1650*/  FADD R16, -R9, R16 ;  /* 0x0000001009107221 */ /* 0x004fc60000000100 */
        /* <DEDUP_REMOVED lines=9> */
[----:B---3--:R-:W-:-:S04]  /*16f0*/  FMUL R20, R21, R20 ;  /* 0x0000001415147220 */ /* 0x008fc80000400000 */
        /* <DEDUP_REMOVED lines=26> */
[----:B------:R-:W0:Y:S04]  /*18a0*/  LDS R5, [UR9+0x18] ;  /* 0x00001809ff057984 */ /* 0x000e280008000800 */
        /* <DEDUP_REMOVED lines=18> */
[----:B------:R-:W-:-:S07]  /*19d0*/  FFMA R19, R14, R15, R19 ;  /* 0x0000000f0e137223 */ /* 0x000fce0000000013 */
.L_x_3:
[----:B------:R-:W-:Y:S05]  /*19e0*/  BSYNC.RECONVERGENT B0 ;  /* 0x0000000000007941 */ /* 0x000fea0003800200 */
.L_x_2:
[----:B------:R-:W-:Y:S06]  /*19f0*/  BAR.SYNC.DEFER_BLOCKING 0x0 ;  /* 0x0000000000007b1d */ /* 0x000fec0000010000 */
[----:B------:R-:W-:Y:S05]  /*1a00*/  @P1 BRA `(.L_x_6) ;  /* 0xffffffe800501947 */ /* 0x000fea000383ffff */
.L_x_1:
[----:B------:R-:W-:Y:S05]  /*1a10*/  @P0 EXIT ;  /* 0x000000000000094d */ /* 0x000fea0003800000 */
[----:B------:R-:W0:Y:S01]  /*1a20*/  LDC.64 R4, c[0x0][0x380] ;  /* 0x0000e000ff047b82 */ /* 0x000e220000000a00 */
[----:B------:R-:W1:Y:S01]  /*1a30*/  LDCU UR4, c[0x0][0x388] ;  /* 0x00007100ff0477ac */ /* 0x000e620008000800 */
[----:B0-----:R-:W-:-:S05]  /*1a40*/  IMAD.WIDE R4, R2, 0x1c, R4 ;  /* 0x0000001c02047825 */ /* 0x001fca00078e0204 */
[----:B-----5:R-:W1:Y:S04]  /*1a50*/  LDG.E R3, desc[UR10][R4.64+0xc] ;  /* 0x00000c0a04037981 */ /* 0x020e68000c1e1900 */
[----:B------:R-:W2:Y:S04]  /*1a60*/  LDG.E R0, desc[UR10][R4.64+0x10] ;  /* 0x0000100a04007981 */ /* 0x000ea8000c1e1900 */
[----:B------:R-:W3:Y:S01]  /*1a70*/  LDG.E R2, desc[UR10][R4.64+0x14] ;  /* 0x0000140a04027981 */ /* 0x000ee2000c1e1900 */
[----:B-1----:R-:W-:Y:S01]  /*1a80*/  FFMA R3, R18, UR4, R3 ;  /* 0x0000000412037c23 */ /* 0x002fe20008000003 */
[----:B--2---:R-:W-:-:S04]  /*1a90*/  FFMA R17, R17, UR4, R0 ;  /* 0x0000000411117c23 */ /* 0x004fc80008000000 */
[----:B------:R-:W-:Y:S01]  /*1aa0*/  STG.E desc[UR10][R4.64+0xc], R3 ;  /* 0x00000c0304007986 */ /* 0x000fe2000c10190a */
[----:B---3--:R-:W-:-:S03]  /*1ab0*/  FFMA R19, R19, UR4, R2 ;  /* 0x0000000413137c23 */ /* 0x008fc60008000002 */
[----:B------:R-:W-:Y:S04]  /*1ac0*/  STG.E desc[UR10][R4.64+0x10], R17 ;  /* 0x0000101104007986 */ /* 0x000fe8000c10190a */
[----:B------:R-:W-:Y:S01]  /*1ad0*/  STG.E desc[UR10][R4.64+0x14], R19 ;  /* 0x0000141304007986 */ /* 0x000fe2000c10190a */
[----:B------:R-:W-:Y:S05]  /*1ae0*/  EXIT ;  /* 0x000000000000794d */ /* 0x000fea0003800000 */
.L_x_7:
        /* <DEDUP_REMOVED lines=9> */
.L_x_9:


//--------------------- .nv.shared._Z15integrateKernelP4Bodyfi --------------------------
	.section	.nv.shared._Z15integrateKernelP4Bodyfi,"aw",@nobits
	.sectionflags	@""
	.align	16
	.zero		1024


//--------------------- .nv.shared.reserved.0     --------------------------
	.section	.nv.shared.reserved.0,"aw",@nobits
	.weak		__nv_reservedSMEM_offset_0_alias
	.size		__nv_reservedSMEM_offset_0_alias, 0, 64
	.other		__nv_reservedSMEM_offset_0_alias,@"STO_CUDA_RESERVED_SHARED STV_DEFAULT"
__nv_reservedSMEM_offset_0_alias:
	.zero		0
	.zero		64


//--------------------- .nv.shared._Z15bodyForceKernelP4Bodyfi --------------------------
	.section	.nv.shared._Z15bodyForceKernelP4Bodyfi,"aw",@nobits
	.sectionflags	@""
	.align	16
	.zero		1024


//--------------------- .nv.constant0._Z15integrateKernelP4Bodyfi --------------------------
	.section	.nv.constant0._Z15integrateKernelP4Bodyfi,"a",@progbits
	.sectionflags	@""
	.align	4
.nv.constant0._Z15integrateKernelP4Bodyfi:
	.zero		912


//--------------------- .nv.constant0._Z15bodyForceKernelP4Bodyfi --------------------------
	.section	.nv.constant0._Z15bodyForceKernelP4Bodyfi,"a",@progbits
	.sectionflags	@""
	.align	4
.nv.constant0._Z15bodyForceKernelP4Bodyfi:
	.zero		912


//--------------------- SYMBOLS --------------------------

	.type		.nv.reservedSmem.offset0,@object
	.size		.nv.reservedSmem.offset0,0x4
	.type		.nv.reservedSmem.cap,@object
	.size		.nv.reservedSmem.cap,0x4
